//
// Generated by NVIDIA NVVM Compiler
//
// Compiler Build ID: CL-36424714
// Cuda compilation tools, release 13.0, V13.0.88
// Based on NVVM 20.0.0
//

.version 9.0
.target sm_100
.address_size 64

	// .globl	_Z22SortParamBasedBitonic3PfS_i
.extern .func  (.param .b32 func_retval0) vprintf
(
	.param .b64 vprintf_param_0,
	.param .b64 vprintf_param_1
)
;
// _ZZ22SortParamBasedBitonic3PfS_iE17sm_sorted_fitness has been demoted
// _ZZ22SortParamBasedBitonic3PfS_iE15sm_sorted_param has been demoted
.global .align 1 .b8 $str[39] = {66, 108, 111, 99, 107, 32, 49, 51, 58, 32, 115, 111, 108, 95, 105, 100, 61, 37, 100, 44, 32, 112, 97, 114, 97, 109, 95, 118, 97, 108, 117, 101, 61, 37, 46, 50, 102, 10};

.visible .entry _Z22SortParamBasedBitonic3PfS_i(
	.param .u64 .ptr .align 1 _Z22SortParamBasedBitonic3PfS_i_param_0,
	.param .u64 .ptr .align 1 _Z22SortParamBasedBitonic3PfS_i_param_1,
	.param .u32 _Z22SortParamBasedBitonic3PfS_i_param_2
)
{
	.local .align 16 .b8 	__local_depot0[16];
	.reg .b64 	%SP;
	.reg .b64 	%SPL;
	.reg .pred 	%p<132>;
	.reg .b32 	%r<176>;
	.reg .b32 	%f<267>;
	.reg .b64 	%rd<13>;
	.reg .b64 	%fd<2>;
	// demoted variable
	.shared .align 4 .b8 _ZZ22SortParamBasedBitonic3PfS_iE17sm_sorted_fitness[2048];
	// demoted variable
	.shared .align 4 .b8 _ZZ22SortParamBasedBitonic3PfS_iE15sm_sorted_param[2048];
	mov.u64 	%SPL, __local_depot0;
	cvta.local.u64 	%SP, %SPL;
	ld.param.u64 	%rd3, [_Z22SortParamBasedBitonic3PfS_i_param_0];
	ld.param.u64 	%rd4, [_Z22SortParamBasedBitonic3PfS_i_param_1];
	setp.eq.s64 	%p1, %rd3, 0;
	setp.eq.s64 	%p2, %rd4, 0;
	or.pred  	%p3, %p1, %p2;
	@%p3 bra 	$L__BB0_18;
	cvta.to.global.u64 	%rd5, %rd3;
	cvta.to.global.u64 	%rd6, %rd4;
	mov.u32 	%r1, %ctaid.x;
	mov.u32 	%r2, %tid.x;
	shl.b32 	%r15, %r2, 6;
	add.s32 	%r16, %r15, %r1;
	mul.wide.u32 	%rd7, %r16, 4;
	add.s64 	%rd1, %rd5, %rd7;
	ld.global.f32 	%f1, [%rd1];
	mul.wide.u32 	%rd8, %r2, 4;
	add.s64 	%rd2, %rd6, %rd8;
	ld.global.f32 	%f2, [%rd2];
	setp.ne.s32 	%p4, %r1, 13;
	@%p4 bra 	$L__BB0_3;
	add.u64 	%rd9, %SP, 0;
	add.u64 	%rd10, %SPL, 0;
	cvt.f64.f32 	%fd1, %f1;
	st.local.u32 	[%rd10], %r2;
	st.local.f64 	[%rd10+8], %fd1;
	mov.u64 	%rd11, $str;
	cvta.global.u64 	%rd12, %rd11;
	{ // callseq 0, 0
	.param .b64 param0;
	st.param.b64 	[param0], %rd12;
	.param .b64 param1;
	st.param.b64 	[param1], %rd9;
	.param .b32 retval0;
	call.uni (retval0), 
	vprintf, 
	(
	param0, 
	param1
	);
	ld.param.b32 	%r17, [retval0];
	} // callseq 0
$L__BB0_3:
	mov.b32 	%r19, %f1;
	shfl.sync.bfly.b32	%r20|%p5, %r19, 1, 31, -1;
	mov.b32 	%r21, %f2;
	shfl.sync.bfly.b32	%r22|%p6, %r21, 1, 31, -1;
	mov.b32 	%f35, %r22;
	xor.b32  	%r3, %r2, 1;
	setp.gt.u32 	%p7, %r2, %r3;
	sub.f32 	%f36, %f35, %f2;
	neg.f32 	%f37, %f36;
	selp.f32 	%f38, %f37, %f36, %p7;
	setp.lt.f32 	%p8, %f38, 0f00000000;
	mov.b32 	%f39, %r20;
	selp.f32 	%f40, %f39, %f1, %p8;
	selp.f32 	%f41, %f35, %f2, %p8;
	mov.b32 	%r23, %f40;
	shfl.sync.bfly.b32	%r24|%p9, %r23, 3, 31, -1;
	mov.b32 	%r25, %f41;
	shfl.sync.bfly.b32	%r26|%p10, %r25, 3, 31, -1;
	mov.b32 	%f42, %r26;
	xor.b32  	%r27, %r2, 3;
	setp.gt.u32 	%p11, %r2, %r27;
	sub.f32 	%f43, %f42, %f41;
	neg.f32 	%f44, %f43;
	selp.f32 	%f45, %f44, %f43, %p11;
	setp.lt.f32 	%p12, %f45, 0f00000000;
	mov.b32 	%f46, %r24;
	selp.f32 	%f47, %f46, %f40, %p12;
	selp.f32 	%f48, %f42, %f41, %p12;
	mov.b32 	%r28, %f47;
	shfl.sync.bfly.b32	%r29|%p13, %r28, 1, 31, -1;
	mov.b32 	%r30, %f48;
	shfl.sync.bfly.b32	%r31|%p14, %r30, 1, 31, -1;
	mov.b32 	%f49, %r31;
	sub.f32 	%f50, %f49, %f48;
	neg.f32 	%f51, %f50;
	selp.f32 	%f52, %f51, %f50, %p7;
	setp.lt.f32 	%p15, %f52, 0f00000000;
	mov.b32 	%f53, %r29;
	selp.f32 	%f54, %f53, %f47, %p15;
	selp.f32 	%f55, %f49, %f48, %p15;
	mov.b32 	%r32, %f54;
	shfl.sync.bfly.b32	%r33|%p16, %r32, 7, 31, -1;
	mov.b32 	%r34, %f55;
	shfl.sync.bfly.b32	%r35|%p17, %r34, 7, 31, -1;
	mov.b32 	%f56, %r35;
	xor.b32  	%r36, %r2, 7;
	setp.gt.u32 	%p18, %r2, %r36;
	sub.f32 	%f57, %f56, %f55;
	neg.f32 	%f58, %f57;
	selp.f32 	%f59, %f58, %f57, %p18;
	setp.lt.f32 	%p19, %f59, 0f00000000;
	mov.b32 	%f60, %r33;
	selp.f32 	%f61, %f60, %f54, %p19;
	selp.f32 	%f62, %f56, %f55, %p19;
	mov.b32 	%r37, %f61;
	shfl.sync.bfly.b32	%r38|%p20, %r37, 2, 31, -1;
	mov.b32 	%r39, %f62;
	shfl.sync.bfly.b32	%r40|%p21, %r39, 2, 31, -1;
	mov.b32 	%f63, %r40;
	xor.b32  	%r4, %r2, 2;
	setp.gt.u32 	%p22, %r2, %r4;
	sub.f32 	%f64, %f63, %f62;
	neg.f32 	%f65, %f64;
	selp.f32 	%f66, %f65, %f64, %p22;
	setp.lt.f32 	%p23, %f66, 0f00000000;
	mov.b32 	%f67, %r38;
	selp.f32 	%f68, %f67, %f61, %p23;
	selp.f32 	%f69, %f63, %f62, %p23;
	mov.b32 	%r41, %f68;
	shfl.sync.bfly.b32	%r42|%p24, %r41, 1, 31, -1;
	mov.b32 	%r43, %f69;
	shfl.sync.bfly.b32	%r44|%p25, %r43, 1, 31, -1;
	mov.b32 	%f70, %r44;
	sub.f32 	%f71, %f70, %f69;
	neg.f32 	%f72, %f71;
	selp.f32 	%f73, %f72, %f71, %p7;
	setp.lt.f32 	%p26, %f73, 0f00000000;
	mov.b32 	%f74, %r42;
	selp.f32 	%f75, %f74, %f68, %p26;
	selp.f32 	%f76, %f70, %f69, %p26;
	mov.b32 	%r45, %f75;
	shfl.sync.bfly.b32	%r46|%p27, %r45, 15, 31, -1;
	mov.b32 	%r47, %f76;
	shfl.sync.bfly.b32	%r48|%p28, %r47, 15, 31, -1;
	mov.b32 	%f77, %r48;
	xor.b32  	%r49, %r2, 15;
	setp.gt.u32 	%p29, %r2, %r49;
	sub.f32 	%f78, %f77, %f76;
	neg.f32 	%f79, %f78;
	selp.f32 	%f80, %f79, %f78, %p29;
	setp.lt.f32 	%p30, %f80, 0f00000000;
	mov.b32 	%f81, %r46;
	selp.f32 	%f82, %f81, %f75, %p30;
	selp.f32 	%f83, %f77, %f76, %p30;
	mov.b32 	%r50, %f82;
	shfl.sync.bfly.b32	%r51|%p31, %r50, 4, 31, -1;
	mov.b32 	%r52, %f83;
	shfl.sync.bfly.b32	%r53|%p32, %r52, 4, 31, -1;
	mov.b32 	%f84, %r53;
	xor.b32  	%r5, %r2, 4;
	setp.gt.u32 	%p33, %r2, %r5;
	sub.f32 	%f85, %f84, %f83;
	neg.f32 	%f86, %f85;
	selp.f32 	%f87, %f86, %f85, %p33;
	setp.lt.f32 	%p34, %f87, 0f00000000;
	mov.b32 	%f88, %r51;
	selp.f32 	%f89, %f88, %f82, %p34;
	selp.f32 	%f90, %f84, %f83, %p34;
	mov.b32 	%r54, %f89;
	shfl.sync.bfly.b32	%r55|%p35, %r54, 2, 31, -1;
	mov.b32 	%r56, %f90;
	shfl.sync.bfly.b32	%r57|%p36, %r56, 2, 31, -1;
	mov.b32 	%f91, %r57;
	sub.f32 	%f92, %f91, %f90;
	neg.f32 	%f93, %f92;
	selp.f32 	%f94, %f93, %f92, %p22;
	setp.lt.f32 	%p37, %f94, 0f00000000;
	mov.b32 	%f95, %r55;
	selp.f32 	%f96, %f95, %f89, %p37;
	selp.f32 	%f97, %f91, %f90, %p37;
	mov.b32 	%r58, %f96;
	shfl.sync.bfly.b32	%r59|%p38, %r58, 1, 31, -1;
	mov.b32 	%r60, %f97;
	shfl.sync.bfly.b32	%r61|%p39, %r60, 1, 31, -1;
	mov.b32 	%f98, %r61;
	sub.f32 	%f99, %f98, %f97;
	neg.f32 	%f100, %f99;
	selp.f32 	%f101, %f100, %f99, %p7;
	setp.lt.f32 	%p40, %f101, 0f00000000;
	mov.b32 	%f102, %r59;
	selp.f32 	%f103, %f102, %f96, %p40;
	selp.f32 	%f104, %f98, %f97, %p40;
	mov.b32 	%r62, %f103;
	shfl.sync.bfly.b32	%r63|%p41, %r62, 31, 31, -1;
	mov.b32 	%r64, %f104;
	shfl.sync.bfly.b32	%r65|%p42, %r64, 31, 31, -1;
	mov.b32 	%f105, %r65;
	xor.b32  	%r66, %r2, 31;
	setp.gt.u32 	%p43, %r2, %r66;
	sub.f32 	%f106, %f105, %f104;
	neg.f32 	%f107, %f106;
	selp.f32 	%f108, %f107, %f106, %p43;
	setp.lt.f32 	%p44, %f108, 0f00000000;
	mov.b32 	%f109, %r63;
	selp.f32 	%f110, %f109, %f103, %p44;
	selp.f32 	%f111, %f105, %f104, %p44;
	mov.b32 	%r67, %f110;
	shfl.sync.bfly.b32	%r68|%p45, %r67, 8, 31, -1;
	mov.b32 	%r69, %f111;
	shfl.sync.bfly.b32	%r70|%p46, %r69, 8, 31, -1;
	mov.b32 	%f112, %r70;
	xor.b32  	%r6, %r2, 8;
	setp.gt.u32 	%p47, %r2, %r6;
	sub.f32 	%f113, %f112, %f111;
	neg.f32 	%f114, %f113;
	selp.f32 	%f115, %f114, %f113, %p47;
	setp.lt.f32 	%p48, %f115, 0f00000000;
	mov.b32 	%f116, %r68;
	selp.f32 	%f117, %f116, %f110, %p48;
	selp.f32 	%f118, %f112, %f111, %p48;
	mov.b32 	%r71, %f117;
	shfl.sync.bfly.b32	%r72|%p49, %r71, 4, 31, -1;
	mov.b32 	%r73, %f118;
	shfl.sync.bfly.b32	%r74|%p50, %r73, 4, 31, -1;
	mov.b32 	%f119, %r74;
	sub.f32 	%f120, %f119, %f118;
	neg.f32 	%f121, %f120;
	selp.f32 	%f122, %f121, %f120, %p33;
	setp.lt.f32 	%p51, %f122, 0f00000000;
	mov.b32 	%f123, %r72;
	selp.f32 	%f124, %f123, %f117, %p51;
	selp.f32 	%f125, %f119, %f118, %p51;
	mov.b32 	%r75, %f124;
	shfl.sync.bfly.b32	%r76|%p52, %r75, 2, 31, -1;
	mov.b32 	%r77, %f125;
	shfl.sync.bfly.b32	%r78|%p53, %r77, 2, 31, -1;
	mov.b32 	%f126, %r78;
	sub.f32 	%f127, %f126, %f125;
	neg.f32 	%f128, %f127;
	selp.f32 	%f129, %f128, %f127, %p22;
	setp.lt.f32 	%p54, %f129, 0f00000000;
	mov.b32 	%f130, %r76;
	selp.f32 	%f131, %f130, %f124, %p54;
	selp.f32 	%f132, %f126, %f125, %p54;
	mov.b32 	%r79, %f131;
	shfl.sync.bfly.b32	%r80|%p55, %r79, 1, 31, -1;
	mov.b32 	%r81, %f132;
	shfl.sync.bfly.b32	%r82|%p56, %r81, 1, 31, -1;
	mov.b32 	%f133, %r82;
	sub.f32 	%f134, %f133, %f132;
	neg.f32 	%f135, %f134;
	selp.f32 	%f136, %f135, %f134, %p7;
	setp.lt.f32 	%p57, %f136, 0f00000000;
	mov.b32 	%f137, %r80;
	selp.f32 	%f255, %f137, %f131, %p57;
	selp.f32 	%f256, %f133, %f132, %p57;
	shl.b32 	%r83, %r2, 2;
	mov.u32 	%r84, _ZZ22SortParamBasedBitonic3PfS_iE15sm_sorted_param;
	add.s32 	%r7, %r84, %r83;
	st.shared.f32 	[%r7], %f255;
	mov.u32 	%r85, _ZZ22SortParamBasedBitonic3PfS_iE17sm_sorted_fitness;
	add.s32 	%r8, %r85, %r83;
	st.shared.f32 	[%r8], %f256;
	bar.sync 	0;
	xor.b32  	%r9, %r2, 63;
	xor.b32  	%r86, %r83, 252;
	add.s32 	%r87, %r85, %r86;
	ld.shared.f32 	%f5, [%r87];
	setp.gt.u32 	%p58, %r2, %r9;
	sub.f32 	%f138, %f5, %f256;
	neg.f32 	%f139, %f138;
	selp.f32 	%f140, %f139, %f138, %p58;
	setp.geu.f32 	%p59, %f140, 0f00000000;
	@%p59 bra 	$L__BB0_5;
	shl.b32 	%r88, %r9, 2;
	add.s32 	%r90, %r84, %r88;
	ld.shared.f32 	%f255, [%r90];
	mov.f32 	%f256, %f5;
$L__BB0_5:
	setp.gt.u32 	%p60, %r2, %r6;
	setp.gt.u32 	%p61, %r2, %r5;
	setp.gt.u32 	%p62, %r2, %r4;
	setp.gt.u32 	%p63, %r2, %r3;
	bar.sync 	0;
	mov.b32 	%r91, %f255;
	shfl.sync.bfly.b32	%r92|%p64, %r91, 16, 31, -1;
	mov.b32 	%r93, %f256;
	shfl.sync.bfly.b32	%r94|%p65, %r93, 16, 31, -1;
	mov.b32 	%f141, %r94;
	xor.b32  	%r10, %r2, 16;
	setp.gt.u32 	%p66, %r2, %r10;
	sub.f32 	%f142, %f141, %f256;
	neg.f32 	%f143, %f142;
	selp.f32 	%f144, %f143, %f142, %p66;
	setp.lt.f32 	%p67, %f144, 0f00000000;
	mov.b32 	%f145, %r92;
	selp.f32 	%f146, %f145, %f255, %p67;
	selp.f32 	%f147, %f141, %f256, %p67;
	mov.b32 	%r95, %f146;
	shfl.sync.bfly.b32	%r96|%p68, %r95, 8, 31, -1;
	mov.b32 	%r97, %f147;
	shfl.sync.bfly.b32	%r98|%p69, %r97, 8, 31, -1;
	mov.b32 	%f148, %r98;
	sub.f32 	%f149, %f148, %f147;
	neg.f32 	%f150, %f149;
	selp.f32 	%f151, %f150, %f149, %p60;
	setp.lt.f32 	%p70, %f151, 0f00000000;
	mov.b32 	%f152, %r96;
	selp.f32 	%f153, %f152, %f146, %p70;
	selp.f32 	%f154, %f148, %f147, %p70;
	mov.b32 	%r99, %f153;
	shfl.sync.bfly.b32	%r100|%p71, %r99, 4, 31, -1;
	mov.b32 	%r101, %f154;
	shfl.sync.bfly.b32	%r102|%p72, %r101, 4, 31, -1;
	mov.b32 	%f155, %r102;
	sub.f32 	%f156, %f155, %f154;
	neg.f32 	%f157, %f156;
	selp.f32 	%f158, %f157, %f156, %p61;
	setp.lt.f32 	%p73, %f158, 0f00000000;
	mov.b32 	%f159, %r100;
	selp.f32 	%f160, %f159, %f153, %p73;
	selp.f32 	%f161, %f155, %f154, %p73;
	mov.b32 	%r103, %f160;
	shfl.sync.bfly.b32	%r104|%p74, %r103, 2, 31, -1;
	mov.b32 	%r105, %f161;
	shfl.sync.bfly.b32	%r106|%p75, %r105, 2, 31, -1;
	mov.b32 	%f162, %r106;
	sub.f32 	%f163, %f162, %f161;
	neg.f32 	%f164, %f163;
	selp.f32 	%f165, %f164, %f163, %p62;
	setp.lt.f32 	%p76, %f165, 0f00000000;
	mov.b32 	%f166, %r104;
	selp.f32 	%f167, %f166, %f160, %p76;
	selp.f32 	%f168, %f162, %f161, %p76;
	mov.b32 	%r107, %f167;
	shfl.sync.bfly.b32	%r108|%p77, %r107, 1, 31, -1;
	mov.b32 	%r109, %f168;
	shfl.sync.bfly.b32	%r110|%p78, %r109, 1, 31, -1;
	mov.b32 	%f169, %r110;
	sub.f32 	%f170, %f169, %f168;
	neg.f32 	%f171, %f170;
	selp.f32 	%f172, %f171, %f170, %p63;
	setp.lt.f32 	%p79, %f172, 0f00000000;
	mov.b32 	%f173, %r108;
	selp.f32 	%f259, %f173, %f167, %p79;
	selp.f32 	%f260, %f169, %f168, %p79;
	st.shared.f32 	[%r7], %f259;
	st.shared.f32 	[%r8], %f260;
	bar.sync 	0;
	xor.b32  	%r111, %r2, 127;
	shl.b32 	%r112, %r2, 2;
	xor.b32  	%r113, %r112, 508;
	mov.u32 	%r114, _ZZ22SortParamBasedBitonic3PfS_iE15sm_sorted_param;
	add.s32 	%r115, %r114, %r113;
	ld.shared.f32 	%f11, [%r115];
	mov.u32 	%r116, _ZZ22SortParamBasedBitonic3PfS_iE17sm_sorted_fitness;
	add.s32 	%r117, %r116, %r113;
	ld.shared.f32 	%f12, [%r117];
	setp.gt.u32 	%p80, %r2, %r111;
	bar.sync 	0;
	sub.f32 	%f174, %f12, %f260;
	neg.f32 	%f175, %f174;
	selp.f32 	%f176, %f175, %f174, %p80;
	setp.geu.f32 	%p81, %f176, 0f00000000;
	@%p81 bra 	$L__BB0_7;
	st.shared.f32 	[%r7], %f11;
	st.shared.f32 	[%r8], %f12;
	mov.f32 	%f259, %f11;
	mov.f32 	%f260, %f12;
$L__BB0_7:
	bar.sync 	0;
	xor.b32  	%r11, %r2, 32;
	xor.b32  	%r119, %r112, 128;
	add.s32 	%r12, %r116, %r119;
	ld.shared.f32 	%f15, [%r12];
	setp.gt.u32 	%p82, %r2, %r11;
	sub.f32 	%f177, %f15, %f260;
	neg.f32 	%f178, %f177;
	selp.f32 	%f179, %f178, %f177, %p82;
	setp.geu.f32 	%p83, %f179, 0f00000000;
	add.s32 	%r13, %r114, %r119;
	@%p83 bra 	$L__BB0_9;
	ld.shared.f32 	%f259, [%r13];
	mov.f32 	%f260, %f15;
$L__BB0_9:
	setp.gt.u32 	%p84, %r2, %r10;
	setp.gt.u32 	%p85, %r2, %r6;
	setp.gt.u32 	%p86, %r2, %r5;
	setp.gt.u32 	%p87, %r2, %r4;
	setp.gt.u32 	%p88, %r2, %r3;
	mov.b32 	%r122, %f259;
	shfl.sync.bfly.b32	%r123|%p89, %r122, 16, 31, -1;
	mov.b32 	%r124, %f260;
	shfl.sync.bfly.b32	%r125|%p90, %r124, 16, 31, -1;
	mov.b32 	%f180, %r125;
	sub.f32 	%f181, %f180, %f260;
	neg.f32 	%f182, %f181;
	selp.f32 	%f183, %f182, %f181, %p84;
	setp.lt.f32 	%p91, %f183, 0f00000000;
	mov.b32 	%f184, %r123;
	selp.f32 	%f185, %f184, %f259, %p91;
	selp.f32 	%f186, %f180, %f260, %p91;
	mov.b32 	%r126, %f185;
	shfl.sync.bfly.b32	%r127|%p92, %r126, 8, 31, -1;
	mov.b32 	%r128, %f186;
	shfl.sync.bfly.b32	%r129|%p93, %r128, 8, 31, -1;
	mov.b32 	%f187, %r129;
	sub.f32 	%f188, %f187, %f186;
	neg.f32 	%f189, %f188;
	selp.f32 	%f190, %f189, %f188, %p85;
	setp.lt.f32 	%p94, %f190, 0f00000000;
	mov.b32 	%f191, %r127;
	selp.f32 	%f192, %f191, %f185, %p94;
	selp.f32 	%f193, %f187, %f186, %p94;
	mov.b32 	%r130, %f192;
	shfl.sync.bfly.b32	%r131|%p95, %r130, 4, 31, -1;
	mov.b32 	%r132, %f193;
	shfl.sync.bfly.b32	%r133|%p96, %r132, 4, 31, -1;
	mov.b32 	%f194, %r133;
	sub.f32 	%f195, %f194, %f193;
	neg.f32 	%f196, %f195;
	selp.f32 	%f197, %f196, %f195, %p86;
	setp.lt.f32 	%p97, %f197, 0f00000000;
	mov.b32 	%f198, %r131;
	selp.f32 	%f199, %f198, %f192, %p97;
	selp.f32 	%f200, %f194, %f193, %p97;
	mov.b32 	%r134, %f199;
	shfl.sync.bfly.b32	%r135|%p98, %r134, 2, 31, -1;
	mov.b32 	%r136, %f200;
	shfl.sync.bfly.b32	%r137|%p99, %r136, 2, 31, -1;
	mov.b32 	%f201, %r137;
	sub.f32 	%f202, %f201, %f200;
	neg.f32 	%f203, %f202;
	selp.f32 	%f204, %f203, %f202, %p87;
	setp.lt.f32 	%p100, %f204, 0f00000000;
	mov.b32 	%f205, %r135;
	selp.f32 	%f206, %f205, %f199, %p100;
	selp.f32 	%f207, %f201, %f200, %p100;
	mov.b32 	%r138, %f206;
	shfl.sync.bfly.b32	%r139|%p101, %r138, 1, 31, -1;
	mov.b32 	%r140, %f207;
	shfl.sync.bfly.b32	%r141|%p102, %r140, 1, 31, -1;
	mov.b32 	%f208, %r141;
	sub.f32 	%f209, %f208, %f207;
	neg.f32 	%f210, %f209;
	selp.f32 	%f211, %f210, %f209, %p88;
	setp.lt.f32 	%p103, %f211, 0f00000000;
	mov.b32 	%f212, %r139;
	selp.f32 	%f263, %f212, %f206, %p103;
	selp.f32 	%f264, %f208, %f207, %p103;
	st.shared.f32 	[%r7], %f263;
	st.shared.f32 	[%r8], %f264;
	bar.sync 	0;
	xor.b32  	%r142, %r2, 255;
	shl.b32 	%r143, %r2, 2;
	xor.b32  	%r144, %r143, 1020;
	mov.u32 	%r145, _ZZ22SortParamBasedBitonic3PfS_iE15sm_sorted_param;
	add.s32 	%r146, %r145, %r144;
	ld.shared.f32 	%f21, [%r146];
	mov.u32 	%r147, _ZZ22SortParamBasedBitonic3PfS_iE17sm_sorted_fitness;
	add.s32 	%r148, %r147, %r144;
	ld.shared.f32 	%f22, [%r148];
	setp.gt.u32 	%p104, %r2, %r142;
	bar.sync 	0;
	sub.f32 	%f213, %f22, %f264;
	neg.f32 	%f214, %f213;
	selp.f32 	%f215, %f214, %f213, %p104;
	setp.geu.f32 	%p105, %f215, 0f00000000;
	@%p105 bra 	$L__BB0_11;
	st.shared.f32 	[%r7], %f21;
	st.shared.f32 	[%r8], %f22;
	mov.f32 	%f263, %f21;
	mov.f32 	%f264, %f22;
$L__BB0_11:
	bar.sync 	0;
	xor.b32  	%r14, %r2, 64;
	xor.b32  	%r150, %r143, 256;
	add.s32 	%r152, %r147, %r150;
	ld.shared.f32 	%f25, [%r152];
	setp.gt.u32 	%p106, %r2, %r14;
	sub.f32 	%f216, %f25, %f264;
	neg.f32 	%f217, %f216;
	selp.f32 	%f218, %f217, %f216, %p106;
	setp.geu.f32 	%p107, %f218, 0f00000000;
	@%p107 bra 	$L__BB0_13;
	shl.b32 	%r153, %r14, 2;
	add.s32 	%r155, %r145, %r153;
	ld.shared.f32 	%f263, [%r155];
	st.shared.f32 	[%r7], %f263;
	st.shared.f32 	[%r8], %f25;
	mov.f32 	%f264, %f25;
$L__BB0_13:
	setp.gt.u32 	%p108, %r2, %r11;
	bar.sync 	0;
	ld.shared.f32 	%f29, [%r12];
	sub.f32 	%f219, %f29, %f264;
	neg.f32 	%f220, %f219;
	selp.f32 	%f221, %f220, %f219, %p108;
	setp.geu.f32 	%p109, %f221, 0f00000000;
	@%p109 bra 	$L__BB0_15;
	ld.shared.f32 	%f263, [%r13];
	mov.f32 	%f264, %f29;
$L__BB0_15:
	setp.gt.u32 	%p110, %r2, %r10;
	setp.gt.u32 	%p111, %r2, %r6;
	setp.gt.u32 	%p112, %r2, %r5;
	setp.gt.u32 	%p113, %r2, %r4;
	setp.gt.u32 	%p114, %r2, %r3;
	mov.b32 	%r156, %f263;
	shfl.sync.bfly.b32	%r157|%p115, %r156, 16, 31, -1;
	mov.b32 	%r158, %f264;
	shfl.sync.bfly.b32	%r159|%p116, %r158, 16, 31, -1;
	mov.b32 	%f222, %r159;
	sub.f32 	%f223, %f222, %f264;
	neg.f32 	%f224, %f223;
	selp.f32 	%f225, %f224, %f223, %p110;
	setp.lt.f32 	%p117, %f225, 0f00000000;
	mov.b32 	%f226, %r157;
	selp.f32 	%f227, %f226, %f263, %p117;
	selp.f32 	%f228, %f222, %f264, %p117;
	mov.b32 	%r160, %f227;
	shfl.sync.bfly.b32	%r161|%p118, %r160, 8, 31, -1;
	mov.b32 	%r162, %f228;
	shfl.sync.bfly.b32	%r163|%p119, %r162, 8, 31, -1;
	mov.b32 	%f229, %r163;
	sub.f32 	%f230, %f229, %f228;
	neg.f32 	%f231, %f230;
	selp.f32 	%f232, %f231, %f230, %p111;
	setp.lt.f32 	%p120, %f232, 0f00000000;
	mov.b32 	%f233, %r161;
	selp.f32 	%f234, %f233, %f227, %p120;
	selp.f32 	%f235, %f229, %f228, %p120;
	mov.b32 	%r164, %f234;
	shfl.sync.bfly.b32	%r165|%p121, %r164, 4, 31, -1;
	mov.b32 	%r166, %f235;
	shfl.sync.bfly.b32	%r167|%p122, %r166, 4, 31, -1;
	mov.b32 	%f236, %r167;
	sub.f32 	%f237, %f236, %f235;
	neg.f32 	%f238, %f237;
	selp.f32 	%f239, %f238, %f237, %p112;
	setp.lt.f32 	%p123, %f239, 0f00000000;
	mov.b32 	%f240, %r165;
	selp.f32 	%f241, %f240, %f234, %p123;
	selp.f32 	%f242, %f236, %f235, %p123;
	mov.b32 	%r168, %f241;
	shfl.sync.bfly.b32	%r169|%p124, %r168, 2, 31, -1;
	mov.b32 	%r170, %f242;
	shfl.sync.bfly.b32	%r171|%p125, %r170, 2, 31, -1;
	mov.b32 	%f243, %r171;
	sub.f32 	%f244, %f243, %f242;
	neg.f32 	%f245, %f244;
	selp.f32 	%f246, %f245, %f244, %p113;
	setp.lt.f32 	%p126, %f246, 0f00000000;
	mov.b32 	%f247, %r169;
	selp.f32 	%f248, %f247, %f241, %p126;
	selp.f32 	%f249, %f243, %f242, %p126;
	mov.b32 	%r172, %f248;
	shfl.sync.bfly.b32	%r173|%p127, %r172, 1, 31, -1;
	mov.b32 	%r174, %f249;
	shfl.sync.bfly.b32	%r175|%p128, %r174, 1, 31, -1;
	mov.b32 	%f250, %r175;
	sub.f32 	%f251, %f250, %f249;
	neg.f32 	%f252, %f251;
	selp.f32 	%f253, %f252, %f251, %p114;
	setp.lt.f32 	%p129, %f253, 0f00000000;
	mov.b32 	%f254, %r173;
	selp.f32 	%f33, %f254, %f248, %p129;
	selp.f32 	%f34, %f250, %f249, %p129;
	bar.sync 	0;
	setp.gt.u32 	%p130, %r1, 63;
	@%p130 bra 	$L__BB0_18;
	st.global.f32 	[%rd1], %f33;
	setp.ne.s32 	%p131, %r1, 0;
	@%p131 bra 	$L__BB0_18;
	st.global.f32 	[%rd2], %f34;
$L__BB0_18:
	ret;

}


// ===== COMPILED SASS (sm_100) =====

	.target	sm_100

	.elftype	@"ET_EXEC"


//--------------------- .note.nv.tkinfo           --------------------------
	.section	.note.nv.tkinfo,"",@"SHT_NOTE"
	.sectionflags	@"SHF_NOTE_NV_TKINFO"
	.tkinfo
        /*0018*/ 	.word	0x00000002
        /*0030*/ 	.string	""
        /*0030*/ 	.string	"ptxas"
        /*0030*/ 	.string	"Cuda compilation tools, release 13.0, V13.0.88"
        /*0030*/ 	.string	"Build cuda_13.0.r13.0/compiler.36424714_0"
        /*0030*/ 	.string	"-arch sm_100 -m 64 "



//--------------------- .note.nv.cuinfo           --------------------------
	.section	.note.nv.cuinfo,"",@"SHT_NOTE"
	.sectionflags	@"SHF_NOTE_NV_CUINFO"
        /*0018*/ 	.short	0x0002
        /*001a*/ 	.short	0x0064
        /*001c*/ 	.short	0x0082
	.zero		2


//--------------------- .nv.info                  --------------------------
	.section	.nv.info,"",@"SHT_CUDA_INFO"
	.align	4


	//----- nvinfo : EIATTR_REGCOUNT
	.align		4
        /*0000*/ 	.byte	0x04, 0x2f
        /*0002*/ 	.short	(.L_2 - .L_1)
	.align		4
.L_1:
        /*0004*/ 	.word	index@(_Z22SortParamBasedBitonic3PfS_i)
        /*0008*/ 	.word	0x0000001c


	//----- nvinfo : EIATTR_FRAME_SIZE
	.align		4
.L_2:
        /*000c*/ 	.byte	0x04, 0x11
        /*000e*/ 	.short	(.L_4 - .L_3)
	.align		4
.L_3:
        /*0010*/ 	.word	index@(_Z22SortParamBasedBitonic3PfS_i)
        /*0014*/ 	.word	0x00000010


	//----- nvinfo : EIATTR_MIN_STACK_SIZE
	.align		4
.L_4:
        /*0018*/ 	.byte	0x04, 0x12
        /*001a*/ 	.short	(.L_6 - .L_5)
	.align		4
.L_5:
        /*001c*/ 	.word	index@(_Z22SortParamBasedBitonic3PfS_i)
        /*0020*/ 	.word	0x00000010
.L_6:


//--------------------- .nv.compat                --------------------------
	.section	.nv.compat,"",@"SHT_CUDA_COMPAT_INFO"
	.align	4
        /*0000*/ 	.byte	0x02, 0x09, 0x00, 0x00, 0x02, 0x02, 0x01, 0x00, 0x02, 0x05, 0x05, 0x00, 0x03, 0x07, 0x01, 0x01
        /*0010*/ 	.byte	0x02, 0x03, 0x00, 0x00, 0x02, 0x06, 0x01, 0x00, 0x04, 0x0b, 0x08, 0x00, 0x09, 0x00, 0x00, 0x00
        /*0020*/ 	.byte	0x00, 0x00, 0x00, 0x00


//--------------------- .nv.info._Z22SortParamBasedBitonic3PfS_i --------------------------
	.section	.nv.info._Z22SortParamBasedBitonic3PfS_i,"",@"SHT_CUDA_INFO"
	.sectionflags	@""
	.align	4


	//----- nvinfo : EIATTR_CUDA_API_VERSION
	.align		4
        /*0000*/ 	.byte	0x04, 0x37
        /*0002*/ 	.short	(.L_8 - .L_7)
.L_7:
        /*0004*/ 	.word	0x00000082


	//----- nvinfo : EIATTR_KPARAM_INFO
	.align		4
.L_8:
        /*0008*/ 	.byte	0x04, 0x17
        /*000a*/ 	.short	(.L_10 - .L_9)
.L_9:
        /*000c*/ 	.word	0x00000000
        /*0010*/ 	.short	0x0002
        /*0012*/ 	.short	0x0010
        /*0014*/ 	.byte	0x00, 0xf0, 0x11, 0x00


	//----- nvinfo : EIATTR_KPARAM_INFO
	.align		4
.L_10:
        /*0018*/ 	.byte	0x04, 0x17
        /*001a*/ 	.short	(.L_12 - .L_11)
.L_11:
        /*001c*/ 	.word	0x00000000
        /*0020*/ 	.short	0x0001
        /*0022*/ 	.short	0x0008
        /*0024*/ 	.byte	0x00, 0xf5, 0x21, 0x00


	//----- nvinfo : EIATTR_KPARAM_INFO
	.align		4
.L_12:
        /*0028*/ 	.byte	0x04, 0x17
        /*002a*/ 	.short	(.L_14 - .L_13)
.L_13:
        /*002c*/ 	.word	0x00000000
        /*0030*/ 	.short	0x0000
        /*0032*/ 	.short	0x0000
        /*0034*/ 	.byte	0x00, 0xf5, 0x21, 0x00


	//----- nvinfo : EIATTR_SPARSE_MMA_MASK
	.align		4
.L_14:
        /*0038*/ 	.byte	0x03, 0x50
        /*003a*/ 	.short	0x0000


	//----- nvinfo : EIATTR_MAXREG_COUNT
	.align		4
        /*003c*/ 	.byte	0x03, 0x1b
        /*003e*/ 	.short	0x00ff


	//----- nvinfo : EIATTR_NUM_BARRIERS
	.align		4
        /*0040*/ 	.byte	0x02, 0x4c
        /*0042*/ 	.byte	0x01
	.zero		1


	//----- nvinfo : EIATTR_EXTERNS
	.align		4
        /*0044*/ 	.byte	0x04, 0x0f
        /*0046*/ 	.short	(.L_16 - .L_15)


	//   ....[0]....
	.align		4
.L_15:
        /*0048*/ 	.word	index@(vprintf)


	//----- nvinfo : EIATTR_MERCURY_ISA_VERSION
	.align		4
.L_16:
        /*004c*/ 	.byte	0x03, 0x5f
        /*004e*/ 	.short	0x0101


	//----- nvinfo : EIATTR_COOP_GROUP_MASK_REGIDS
	.align		4
        /*0050*/ 	.byte	0x04, 0x29
        /*0052*/ 	.short	(.L_18 - .L_17)


	//   ....[0]....
.L_17:
        /*0054*/ 	.word	0xffffffff


	//   ....[1]....
        /*0058*/ 	.word	0xffffffff


	//   ....[2]....
        /*005c*/ 	.word	0xffffffff


	//   ....[3]....
        /*0060*/ 	.word	0xffffffff


	//   ....[4]....
        /*0064*/ 	.word	0xffffffff


	//   ....[5]....
        /*0068*/ 	.word	0xffffffff


	//   ....[6]....
        /*006c*/ 	.word	0xffffffff


	//   ....[7]....
        /*0070*/ 	.word	0xffffffff


	//   ....[8]....
        /*0074*/ 	.word	0xffffffff


	//   ....[9]....
        /*0078*/ 	.word	0xffffffff


	//   ....[10]....
        /*007c*/ 	.word	0xffffffff


	//   ....[11]....
        /*0080*/ 	.word	0xffffffff


	//   ....[12]....
        /*0084*/ 	.word	0xffffffff


	//   ....[13]....
        /*0088*/ 	.word	0xffffffff


	//   ....[14]....
        /*008c*/ 	.word	0xffffffff


	//   ....[15]....
        /*0090*/ 	.word	0xffffffff


	//   ....[16]....
        /*0094*/ 	.word	0xffffffff


	//   ....[17]....
        /*0098*/ 	.word	0xffffffff


	//   ....[18]....
        /*009c*/ 	.word	0xffffffff


	//   ....[19]....
        /*00a0*/ 	.word	0xffffffff


	//   ....[20]....
        /*00a4*/ 	.word	0xffffffff


	//   ....[21]....
        /*00a8*/ 	.word	0xffffffff


	//   ....[22]....
        /*00ac*/ 	.word	0xffffffff


	//   ....[23]....
        /*00b0*/ 	.word	0xffffffff


	//   ....[24]....
        /*00b4*/ 	.word	0xffffffff


	//   ....[25]....
        /*00b8*/ 	.word	0xffffffff


	//   ....[26]....
        /*00bc*/ 	.word	0xffffffff


	//   ....[27]....
        /*00c0*/ 	.word	0xffffffff


	//   ....[28]....
        /*00c4*/ 	.word	0xffffffff


	//   ....[29]....
        /*00c8*/ 	.word	0xffffffff


	//   ....[30]....
        /*00cc*/ 	.word	0xffffffff


	//   ....[31]....
        /*00d0*/ 	.word	0xffffffff


	//   ....[32]....
        /*00d4*/ 	.word	0xffffffff


	//   ....[33]....
        /*00d8*/ 	.word	0xffffffff


	//   ....[34]....
        /*00dc*/ 	.word	0xffffffff


	//   ....[35]....
        /*00e0*/ 	.word	0xffffffff


	//   ....[36]....
        /*00e4*/ 	.word	0xffffffff


	//   ....[37]....
        /*00e8*/ 	.word	0xffffffff


	//   ....[38]....
        /*00ec*/ 	.word	0xffffffff


	//   ....[39]....
        /*00f0*/ 	.word	0xffffffff


	//   ....[40]....
        /*00f4*/ 	.word	0xffffffff


	//   ....[41]....
        /*00f8*/ 	.word	0xffffffff


	//   ....[42]....
        /*00fc*/ 	.word	0xffffffff


	//   ....[43]....
        /*0100*/ 	.word	0xffffffff


	//   ....[44]....
        /*0104*/ 	.word	0xffffffff


	//   ....[45]....
        /*0108*/ 	.word	0xffffffff


	//   ....[46]....
        /*010c*/ 	.word	0xffffffff


	//   ....[47]....
        /*0110*/ 	.word	0xffffffff


	//   ....[48]....
        /*0114*/ 	.word	0xffffffff


	//   ....[49]....
        /*0118*/ 	.word	0xffffffff


	//   ....[50]....
        /*011c*/ 	.word	0xffffffff


	//   ....[51]....
        /*0120*/ 	.word	0xffffffff


	//   ....[52]....
        /*0124*/ 	.word	0xffffffff


	//   ....[53]....
        /*0128*/ 	.word	0xffffffff


	//   ....[54]....
        /*012c*/ 	.word	0xffffffff


	//   ....[55]....
        /*0130*/ 	.word	0xffffffff


	//   ....[56]....
        /*0134*/ 	.word	0xffffffff


	//   ....[57]....
        /*0138*/ 	.word	0xffffffff


	//   ....[58]....
        /*013c*/ 	.word	0xffffffff


	//   ....[59]....
        /*0140*/ 	.word	0xffffffff


	//   ....[60]....
        /*0144*/ 	.word	0x0500000f


	//   ....[61]....
        /*0148*/ 	.word	0x0500000f


	//   ....[62]....
        /*014c*/ 	.word	0x0500000f


	//   ....[63]....
        /*0150*/ 	.word	0x0500000f


	//   ....[64]....
        /*0154*/ 	.word	0x0500000f


	//   ....[65]....
        /*0158*/ 	.word	0x0500000f


	//   ....[66]....
        /*015c*/ 	.word	0x0500000f


	//   ....[67]....
        /*0160*/ 	.word	0x0500000f


	//   ....[68]....
        /*0164*/ 	.word	0x0500000f


	//   ....[69]....
        /*0168*/ 	.word	0x0500000f


	//   ....[70]....
        /*016c*/ 	.word	0x0500000f


	//   ....[71]....
        /*0170*/ 	.word	0x0500000f


	//   ....[72]....
        /*0174*/ 	.word	0x0500000f


	//   ....[73]....
        /*0178*/ 	.word	0x0500000f


	//   ....[74]....
        /*017c*/ 	.word	0x0500000f


	//   ....[75]....
        /*0180*/ 	.word	0x0500000f


	//   ....[76]....
        /*0184*/ 	.word	0x0500000f


	//   ....[77]....
        /*0188*/ 	.word	0x0500000f


	//   ....[78]....
        /*018c*/ 	.word	0x0500000f


	//   ....[79]....
        /*0190*/ 	.word	0x0500000f


	//   ....[80]....
        /*0194*/ 	.word	0x0500000f


	//   ....[81]....
        /*0198*/ 	.word	0x0500000f


	//   ....[82]....
        /*019c*/ 	.word	0x0500000f


	//   ....[83]....
        /*01a0*/ 	.word	0x0500000f


	//   ....[84]....
        /*01a4*/ 	.word	0x0500000f


	//   ....[85]....
        /*01a8*/ 	.word	0x0500000f


	//   ....[86]....
        /*01ac*/ 	.word	0x0500000f


	//   ....[87]....
        /*01b0*/ 	.word	0x0500000f


	//   ....[88]....
        /*01b4*/ 	.word	0x0500000f


	//   ....[89]....
        /*01b8*/ 	.word	0x0500000f


	//----- nvinfo : EIATTR_COOP_GROUP_INSTR_OFFSETS
	.align		4
.L_18:
        /*01bc*/ 	.byte	0x04, 0x28
        /*01be*/ 	.short	(.L_20 - .L_19)


	//   ....[0]....
.L_19:
        /*01c0*/ 	.word	0x00000240


	//   ....[1]....
        /*01c4*/ 	.word	0x000002f0


	//   ....[2]....
        /*01c8*/ 	.word	0x00000360


	//   ....[3]....
        /*01cc*/ 	.word	0x000003b0


	//   ....[4]....
        /*01d0*/ 	.word	0x000003c0


	//   ....[5]....
        /*01d4*/ 	.word	0x00000420


	//   ....[6]....
        /*01d8*/ 	.word	0x00000440


	//   ....[7]....
        /*01dc*/ 	.word	0x000004a0


	//   ....[8]....
        /*01e0*/ 	.word	0x000004b0


	//   ....[9]....
        /*01e4*/ 	.word	0x000004f0


	//   ....[10]....
        /*01e8*/ 	.word	0x00000540


	//   ....[11]....
        /*01ec*/ 	.word	0x000005a0


	//   ....[12]....
        /*01f0*/ 	.word	0x000005c0


	//   ....[13]....
        /*01f4*/ 	.word	0x000005e0


	//   ....[14]....
        /*01f8*/ 	.word	0x00000630


	//   ....[15]....
        /*01fc*/ 	.word	0x00000650


	//   ....[16]....
        /*0200*/ 	.word	0x000006b0


	//   ....[17]....
        /*0204*/ 	.word	0x000006c0


	//   ....[18]....
        /*0208*/ 	.word	0x00000710


	//   ....[19]....
        /*020c*/ 	.word	0x00000740


	//   ....[20]....
        /*0210*/ 	.word	0x00000780


	//   ....[21]....
        /*0214*/ 	.word	0x000007e0


	//   ....[22]....
        /*0218*/ 	.word	0x00000800


	//   ....[23]....
        /*021c*/ 	.word	0x00000860


	//   ....[24]....
        /*0220*/ 	.word	0x00000870


	//   ....[25]....
        /*0224*/ 	.word	0x000008a0


	//   ....[26]....
        /*0228*/ 	.word	0x000008e0


	//   ....[27]....
        /*022c*/ 	.word	0x00000900


	//   ....[28]....
        /*0230*/ 	.word	0x00000960


	//   ....[29]....
        /*0234*/ 	.word	0x00000970


	//   ....[30]....
        /*0238*/ 	.word	0x00000b70


	//   ....[31]....
        /*023c*/ 	.word	0x00000be0


	//   ....[32]....
        /*0240*/ 	.word	0x00000bf0


	//   ....[33]....
        /*0244*/ 	.word	0x00000c50


	//   ....[34]....
        /*0248*/ 	.word	0x00000c60


	//   ....[35]....
        /*024c*/ 	.word	0x00000c90


	//   ....[36]....
        /*0250*/ 	.word	0x00000cd0


	//   ....[37]....
        /*0254*/ 	.word	0x00000d00


	//   ....[38]....
        /*0258*/ 	.word	0x00000d60


	//   ....[39]....
        /*025c*/ 	.word	0x00000d70


	//   ....[40]....
        /*0260*/ 	.word	0x00000f90


	//   ....[41]....
        /*0264*/ 	.word	0x00000fe0


	//   ....[42]....
        /*0268*/ 	.word	0x00000ff0


	//   ....[43]....
        /*026c*/ 	.word	0x00001020


	//   ....[44]....
        /*0270*/ 	.word	0x00001060


	//   ....[45]....
        /*0274*/ 	.word	0x000010b0


	//   ....[46]....
        /*0278*/ 	.word	0x000010d0


	//   ....[47]....
        /*027c*/ 	.word	0x00001110


	//   ....[48]....
        /*0280*/ 	.word	0x00001160


	//   ....[49]....
        /*0284*/ 	.word	0x00001180


	//   ....[50]....
        /*0288*/ 	.word	0x00001430


	//   ....[51]....
        /*028c*/ 	.word	0x00001490


	//   ....[52]....
        /*0290*/ 	.word	0x000014a0


	//   ....[53]....
        /*0294*/ 	.word	0x00001500


	//   ....[54]....
        /*0298*/ 	.word	0x00001510


	//   ....[55]....
        /*029c*/ 	.word	0x00001540


	//   ....[56]....
        /*02a0*/ 	.word	0x00001580


	//   ....[57]....
        /*02a4*/ 	.word	0x000015c0


	//   ....[58]....
        /*02a8*/ 	.word	0x000015f0


	//   ....[59]....
        /*02ac*/ 	.word	0x00001620


	//   ....[60]....
        /*02b0*/ 	.word	0x00001760


	//   ....[61]....
        /*02b4*/ 	.word	0x000017b0


	//   ....[62]....
        /*02b8*/ 	.word	0x00001860


	//   ....[63]....
        /*02bc*/ 	.word	0x000018b0


	//   ....[64]....
        /*02c0*/ 	.word	0x00001950


	//   ....[65]....
        /*02c4*/ 	.word	0x000019a0


	//   ....[66]....
        /*02c8*/ 	.word	0x00001a60


	//   ....[67]....
        /*02cc*/ 	.word	0x00001ab0


	//   ....[68]....
        /*02d0*/ 	.word	0x00001b70


	//   ....[69]....
        /*02d4*/ 	.word	0x00001bc0


	//   ....[70]....
        /*02d8*/ 	.word	0x00001c60


	//   ....[71]....
        /*02dc*/ 	.word	0x00001cb0


	//   ....[72]....
        /*02e0*/ 	.word	0x00001d70


	//   ....[73]....
        /*02e4*/ 	.word	0x00001dc0


	//   ....[74]....
        /*02e8*/ 	.word	0x00001e80


	//   ....[75]....
        /*02ec*/ 	.word	0x00001ed0


	//   ....[76]....
        /*02f0*/ 	.word	0x00001f70


	//   ....[77]....
        /*02f4*/ 	.word	0x00001fc0


	//   ....[78]....
        /*02f8*/ 	.word	0x00002060


	//   ....[79]....
        /*02fc*/ 	.word	0x000020b0


	//   ....[80]....
        /*0300*/ 	.word	0x00002170


	//   ....[81]....
        /*0304*/ 	.word	0x000021c0


	//   ....[82]....
        /*0308*/ 	.word	0x00002280


	//   ....[83]....
        /*030c*/ 	.word	0x000022d0


	//   ....[84]....
        /*0310*/ 	.word	0x00002370


	//   ....[85]....
        /*0314*/ 	.word	0x000023c0


	//   ....[86]....
        /*0318*/ 	.word	0x00002460


	//   ....[87]....
        /*031c*/ 	.word	0x000024b0


	//   ....[88]....
        /*0320*/ 	.word	0x00002550


	//   ....[89]....
        /*0324*/ 	.word	0x000025a0


	//----- nvinfo : EIATTR_VRC_CTA_INIT_COUNT
	.align		4
.L_20:
        /*0328*/ 	.byte	0x02, 0x4a
	.zero		1
	.zero		1


	//----- nvinfo : EIATTR_SYSCALL_OFFSETS
	.align		4
        /*032c*/ 	.byte	0x04, 0x46
        /*032e*/ 	.short	(.L_22 - .L_21)


	//   ....[0]....
.L_21:
        /*0330*/ 	.word	0x00000210


	//----- nvinfo : EIATTR_EXIT_INSTR_OFFSETS
	.align		4
.L_22:
        /*0334*/ 	.byte	0x04, 0x1c
        /*0336*/ 	.short	(.L_24 - .L_23)


	//   ....[0]....
.L_23:
        /*0338*/ 	.word	0x00000090


	//   ....[1]....
        /*033c*/ 	.word	0x00001660


	//   ....[2]....
        /*0340*/ 	.word	0x000016b0


	//   ....[3]....
        /*0344*/ 	.word	0x000016d0


	//----- nvinfo : EIATTR_CBANK_PARAM_SIZE
	.align		4
.L_24:
        /*0348*/ 	.byte	0x03, 0x19
        /*034a*/ 	.short	0x0014


	//----- nvinfo : EIATTR_PARAM_CBANK
	.align		4
        /*034c*/ 	.byte	0x04, 0x0a
        /*034e*/ 	.short	(.L_26 - .L_25)
	.align		4
.L_25:
        /*0350*/ 	.word	index@(.nv.constant0._Z22SortParamBasedBitonic3PfS_i)
        /*0354*/ 	.short	0x0380
        /*0356*/ 	.short	0x0014


	//----- nvinfo : EIATTR_SW_WAR
	.align		4
.L_26:
        /*0358*/ 	.byte	0x04, 0x36
        /*035a*/ 	.short	(.L_28 - .L_27)
.L_27:
        /*035c*/ 	.word	0x00000008
.L_28:


//--------------------- .nv.callgraph             --------------------------
	.section	.nv.callgraph,"",@"SHT_CUDA_CALLGRAPH"
	.align	4
	.sectionentsize	8
	.align		4
        /*0000*/ 	.word	0x00000000
	.align		4
        /*0004*/ 	.word	0xffffffff
	.align		4
        /*0008*/ 	.word	index@(_Z22SortParamBasedBitonic3PfS_i)
	.align		4
        /*000c*/ 	.word	index@(vprintf)
	.align		4
        /*0010*/ 	.word	0x00000000
	.align		4
        /*0014*/ 	.word	0xfffffffe
	.align		4
        /*0018*/ 	.word	0x00000000
	.align		4
        /*001c*/ 	.word	0xfffffffd
	.align		4
        /*0020*/ 	.word	0x00000000
	.align		4
        /*0024*/ 	.word	0xfffffffc


//--------------------- .nv.constant4             --------------------------
	.section	.nv.constant4,"a",@progbits
	.align	8
	.align		8
.nv.constant4:
        /*0000*/ 	.dword	vprintf
	.align		8
        /*0008*/ 	.dword	$str


//--------------------- .text._Z22SortParamBasedBitonic3PfS_i --------------------------
	.section	.text._Z22SortParamBasedBitonic3PfS_i,"ax",@progbits
	.align	128
        .global         _Z22SortParamBasedBitonic3PfS_i
        .type           _Z22SortParamBasedBitonic3PfS_i,@function
        .size           _Z22SortParamBasedBitonic3PfS_i,(.L_x_34 - _Z22SortParamBasedBitonic3PfS_i)
        .other          _Z22SortParamBasedBitonic3PfS_i,@"STO_CUDA_ENTRY STV_DEFAULT"
_Z22SortParamBasedBitonic3PfS_i:
.text._Z22SortParamBasedBitonic3PfS_i:
[----:B------:R-:W0:Y:S01]  /*0000*/  LDC R1, c[0x0][0x37c] ;  /* 0x0000df00ff017b82 */ /* 0x000e220000000800 */
[----:B------:R-:W1:Y:S01]  /*0010*/  LDCU.128 UR8, c[0x0][0x380] ;  /* 0x00007000ff0877ac */ /* 0x000e620008000c00 */
[----:B0-----:R-:W-:Y:S01]  /*0020*/  VIADD R1, R1, 0xfffffff0 ;  /* 0xfffffff001017836 */ /* 0x001fe20000000000 */
[----:B------:R-:W0:Y:S01]  /*0030*/  LDCU UR4, c[0x0][0x2f8] ;  /* 0x00005f00ff0477ac */ /* 0x000e220008000800 */
[----:B-1----:R-:W-:Y:S02]  /*0040*/  ISETP.NE.U32.AND P0, PT, RZ, UR10, PT ;  /* 0x0000000aff007c0c */ /* 0x002fe4000bf05070 */
[----:B------:R-:W-:Y:S02]  /*0050*/  ISETP.EQ.U32.AND P1, PT, RZ, UR8, PT ;  /* 0x00000008ff007c0c */ /* 0x000fe4000bf22070 */
[----:B------:R-:W-:-:S04]  /*0060*/  ISETP.NE.AND.EX P0, PT, RZ, UR11, PT, P0 ;  /* 0x0000000bff007c0c */ /* 0x000fc8000bf05300 */
[----:B------:R-:W-:Y:S02]  /*0070*/  ISETP.EQ.OR.EX P0, PT, RZ, UR9, !P0, P1 ;  /* 0x00000009ff007c0c */ /* 0x000fe4000c702710 */
[----:B0-----:R-:W-:-:S11]  /*0080*/  IADD3 R6, P1, PT, R1, UR4, RZ ;  /* 0x0000000401067c10 */ /* 0x001fd6000ff3e0ff */
[----:B------:R-:W-:Y:S05]  /*0090*/  @P0 EXIT ;  /* 0x000000000000094d */ /* 0x000fea0003800000 */
[----:B------:R-:W0:Y:S01]  /*00a0*/  S2R R25, SR_CTAID.X ;  /* 0x0000000000197919 */ /* 0x000e220000002500 */
[----:B------:R-:W1:Y:S01]  /*00b0*/  LDC.64 R16, c[0x0][0x388] ;  /* 0x0000e200ff107b82 */ /* 0x000e620000000a00 */
[----:B------:R-:W2:Y:S01]  /*00c0*/  LDCU.64 UR36, c[0x0][0x358] ;  /* 0x00006b00ff2477ac */ /* 0x000ea20008000a00 */
[----:B------:R-:W0:Y:S06]  /*00d0*/  S2R R2, SR_TID.X ;  /* 0x0000000000027919 */ /* 0x000e2c0000002100 */
[----:B------:R-:W3:Y:S01]  /*00e0*/  LDC.64 R18, c[0x0][0x380] ;  /* 0x0000e000ff127b82 */ /* 0x000ee20000000a00 */
[----:B0-----:R-:W-:-:S02]  /*00f0*/  IMAD R3, R2, 0x40, R25 ;  /* 0x0000004002037824 */ /* 0x001fc400078e0219 */
[----:B-1----:R-:W-:-:S04]  /*0100*/  IMAD.WIDE.U32 R16, R2, 0x4, R16 ;  /* 0x0000000402107825 */ /* 0x002fc800078e0010 */
[----:B---3--:R-:W-:Y:S01]  /*0110*/  IMAD.WIDE.U32 R18, R3, 0x4, R18 ;  /* 0x0000000403127825 */ /* 0x008fe200078e0012 */
[----:B--2---:R0:W5:Y:S04]  /*0120*/  LDG.E R22, desc[UR36][R16.64] ;  /* 0x0000002410167981 */ /* 0x004168000c1e1900 */
[----:B------:R0:W5:Y:S01]  /*0130*/  LDG.E R23, desc[UR36][R18.64] ;  /* 0x0000002412177981 */ /* 0x000162000c1e1900 */
[----:B------:R-:W1:Y:S01]  /*0140*/  LDCU UR4, c[0x0][0x2fc] ;  /* 0x00005f80ff0477ac */ /* 0x000e620008000800 */
[----:B------:R-:W-:Y:S01]  /*0150*/  ISETP.NE.AND P0, PT, R25, 0xd, PT ;  /* 0x0000000d1900780c */ /* 0x000fe20003f05270 */
[----:B-1----:R-:W-:-:S12]  /*0160*/  IMAD.X R7, RZ, RZ, UR4, P1 ;  /* 0x00000004ff077e24 */ /* 0x002fd800088e06ff */
[----:B0-----:R-:W-:Y:S05]  /*0170*/  @P0 BRA `(.L_x_0) ;  /* 0x0000000000280947 */ /* 0x001fea0003800000 */
[----:B-----5:R-:W0:Y:S01]  /*0180*/  F2F.F64.F32 R10, R23 ;  /* 0x00000017000a7310 */ /* 0x020e220000201800 */
[----:B------:R-:W-:Y:S01]  /*0190*/  MOV R8, 0x0 ;  /* 0x0000000000087802 */ /* 0x000fe20000000f00 */
[----:B------:R1:W-:Y:S01]  /*01a0*/  STL [R1], R2 ;  /* 0x0000000201007387 */ /* 0x0003e20000100800 */
[----:B------:R-:W2:Y:S04]  /*01b0*/  LDCU.64 UR4, c[0x4][0x8] ;  /* 0x01000100ff0477ac */ /* 0x000ea80008000a00 */
[----:B------:R-:W3:Y:S01]  /*01c0*/  LDC.64 R8, c[0x4][R8] ;  /* 0x0100000008087b82 */ /* 0x000ee20000000a00 */
[----:B0-----:R1:W-:Y:S01]  /*01d0*/  STL.64 [R1+0x8], R10 ;  /* 0x0000080a01007387 */ /* 0x0013e20000100a00 */
[----:B--2---:R-:W-:Y:S02]  /*01e0*/  IMAD.U32 R4, RZ, RZ, UR4 ;  /* 0x00000004ff047e24 */ /* 0x004fe4000f8e00ff */
[----:B------:R-:W-:-:S07]  /*01f0*/  IMAD.U32 R5, RZ, RZ, UR5 ;  /* 0x00000005ff057e24 */ /* 0x000fce000f8e00ff */
[----:B------:R-:W-:-:S07]  /*0200*/  LEPC R20, `(.L_x_0) ;  /* 0x000000001014794e */ /* 0x000fce0000000000 */
[----:B-1-3--:R-:W-:Y:S05]  /*0210*/  CALL.ABS.NOINC R8 ;  /* 0x0000000008007343 */ /* 0x00afea0003c00000 */
.L_x_0:
[----:B------:R-:W-:-:S03]  /*0220*/  UMOV UR4, 0xffffffff ;  /* 0xffffffff00047882 */ /* 0x000fc60000000000 */
[----:B------:R-:W-:Y:S05]  /*0230*/  BRA.DIV UR4, `(.L_x_1) ;  /* 0x0000001604287947 */ /* 0x000fea000b800000 */
[----:B-----5:R-:W0:Y:S01]  /*0240*/  SHFL.BFLY PT, R14, R22, 0x1, 0x1f ;  /* 0x0c201f00160e7f89 */ /* 0x020e2200000e0000 */
[C---:B------:R-:W-:Y:S02]  /*0250*/  LOP3.LUT R3, R2.reuse, 0x1, RZ, 0x3c, !PT ;  /* 0x0000000102037812 */ /* 0x040fe400078e3cff */
[C---:B------:R-:W-:Y:S02]  /*0260*/  LOP3.LUT R5, R2.reuse, 0x3, RZ, 0x3c, !PT ;  /* 0x0000000302057812 */ /* 0x040fe400078e3cff */
[C---:B------:R-:W-:Y:S02]  /*0270*/  ISETP.GT.U32.AND P0, PT, R2.reuse, R3, PT ;  /* 0x000000030200720c */ /* 0x040fe40003f04070 */
[C---:B------:R-:W-:Y:S02]  /*0280*/  ISETP.GT.U32.AND P1, PT, R2.reuse, R5, PT ;  /* 0x000000050200720c */ /* 0x040fe40003f24070 */
[C---:B------:R-:W-:Y:S02]  /*0290*/  LOP3.LUT R5, R2.reuse, 0x7, RZ, 0x3c, !PT ;  /* 0x0000000702057812 */ /* 0x040fe400078e3cff */
[----:B------:R-:W-:Y:S01]  /*02a0*/  LOP3.LUT R9, R2, 0xf, RZ, 0x3c, !PT ;  /* 0x0000000f02097812 */ /* 0x000fe200078e3cff */
[----:B0-----:R-:W-:-:S05]  /*02b0*/  FADD R0, -R22, R14 ;  /* 0x0000000e16007221 */ /* 0x001fca0000000100 */
[----:B------:R-:W-:-:S04]  /*02c0*/  FSEL R0, -R0, R0, P0 ;  /* 0x0000000000007208 */ /* 0x000fc80000000100 */
[----:B------:R-:W-:-:S04]  /*02d0*/  FSETP.GEU.AND P5, PT, R0, RZ, PT ;  /* 0x000000ff0000720b */ /* 0x000fc80003fae000 */
[----:B------:R-:W-:-:S05]  /*02e0*/  FSEL R3, R14, R22, !P5 ;  /* 0x000000160e037208 */ /* 0x000fca0006800000 */
[----:B------:R-:W0:Y:S02]  /*02f0*/  SHFL.BFLY PT, R14, R3, 0x3, 0x1f ;  /* 0x0c601f00030e7f89 */ /* 0x000e2400000e0000 */
[----:B0-----:R-:W-:-:S05]  /*0300*/  FADD R0, -R3, R14 ;  /* 0x0000000e03007221 */ /* 0x001fca0000000100 */
[----:B------:R-:W-:Y:S02]  /*0310*/  FSEL R0, -R0, R0, P1 ;  /* 0x0000000000007208 */ /* 0x000fe40000800100 */
[----:B------:R-:W-:Y:S02]  /*0320*/  ISETP.GT.U32.AND P1, PT, R2, R5, PT ;  /* 0x000000050200720c */ /* 0x000fe40003f24070 */
[----:B------:R-:W-:Y:S02]  /*0330*/  FSETP.GEU.AND P6, PT, R0, RZ, PT ;  /* 0x000000ff0000720b */ /* 0x000fe40003fce000 */
[----:B------:R-:W-:Y:S02]  /*0340*/  LOP3.LUT R5, R2, 0x2, RZ, 0x3c, !PT ;  /* 0x0000000202057812 */ /* 0x000fe400078e3cff */
[----:B------:R-:W-:-:S05]  /*0350*/  FSEL R0, R14, R3, !P6 ;  /* 0x000000030e007208 */ /* 0x000fca0007000000 */
[----:B------:R-:W0:Y:S02]  /*0360*/  SHFL.BFLY PT, R14, R0, 0x1, 0x1f ;  /* 0x0c201f00000e7f89 */ /* 0x000e2400000e0000 */
[----:B0-----:R-:W-:-:S05]  /*0370*/  FADD R4, -R0, R14 ;  /* 0x0000000e00047221 */ /* 0x001fca0000000100 */
[----:B------:R-:W-:-:S04]  /*0380*/  FSEL R4, -R4, R4, P0 ;  /* 0x0000000404047208 */ /* 0x000fc80000000100 */
[----:B------:R-:W-:-:S04]  /*0390*/  FSETP.GEU.AND P3, PT, R4, RZ, PT ;  /* 0x000000ff0400720b */ /* 0x000fc80003f6e000 */
[----:B------:R-:W-:Y:S02]  /*03a0*/  FSEL R3, R14, R0, !P3 ;  /* 0x000000000e037208 */ /* 0x000fe40005800000 */
[----:B------:R-:W0:Y:S04]  /*03b0*/  SHFL.BFLY PT, R0, R23, 0x1, 0x1f ;  /* 0x0c201f0017007f89 */ /* 0x000e2800000e0000 */
[----:B------:R-:W1:Y:S01]  /*03c0*/  SHFL.BFLY PT, R14, R3, 0x7, 0x1f ;  /* 0x0ce01f00030e7f89 */ /* 0x000e6200000e0000 */
[----:B0-----:R-:W-:Y:S01]  /*03d0*/  FSEL R0, R0, R23, !P5 ;  /* 0x0000001700007208 */ /* 0x001fe20006800000 */
[----:B-1----:R-:W-:-:S05]  /*03e0*/  FADD R4, -R3, R14 ;  /* 0x0000000e03047221 */ /* 0x002fca0000000100 */
[----:B------:R-:W-:Y:S02]  /*03f0*/  FSEL R4, -R4, R4, P1 ;  /* 0x0000000404047208 */ /* 0x000fe40000800100 */
[----:B------:R-:W-:Y:S02]  /*0400*/  ISETP.GT.U32.AND P1, PT, R2, R5, PT ;  /* 0x000000050200720c */ /* 0x000fe40003f24070 */
[----:B------:R-:W-:Y:S01]  /*0410*/  FSETP.GEU.AND P4, PT, R4, RZ, PT ;  /* 0x000000ff0400720b */ /* 0x000fe20003f8e000 */
[----:B------:R-:W0:Y:S03]  /*0420*/  SHFL.BFLY PT, R5, R0, 0x3, 0x1f ;  /* 0x0c601f0000057f89 */ /* 0x000e2600000e0000 */
[----:B------:R-:W-:-:S05]  /*0430*/  FSEL R4, R14, R3, !P4 ;  /* 0x000000030e047208 */ /* 0x000fca0006000000 */
[----:B------:R-:W1:Y:S01]  /*0440*/  SHFL.BFLY PT, R14, R4, 0x2, 0x1f ;  /* 0x0c401f00040e7f89 */ /* 0x000e6200000e0000 */
[----:B0-----:R-:W-:Y:S01]  /*0450*/  FSEL R5, R5, R0, !P6 ;  /* 0x0000000005057208 */ /* 0x001fe20007000000 */
[----:B-1----:R-:W-:-:S05]  /*0460*/  FADD R6, -R4, R14 ;  /* 0x0000000e04067221 */ /* 0x002fca0000000100 */
[----:B------:R-:W-:-:S04]  /*0470*/  FSEL R6, -R6, R6, P1 ;  /* 0x0000000606067208 */ /* 0x000fc80000800100 */
[----:B------:R-:W-:-:S04]  /*0480*/  FSETP.GEU.AND P2, PT, R6, RZ, PT ;  /* 0x000000ff0600720b */ /* 0x000fc80003f4e000 */
[----:B------:R-:W-:Y:S02]  /*0490*/  FSEL R3, R14, R4, !P2 ;  /* 0x000000040e037208 */ /* 0x000fe40005000000 */
[----:B------:R-:W0:Y:S04]  /*04a0*/  SHFL.BFLY PT, R4, R5, 0x1, 0x1f ;  /* 0x0c201f0005047f89 */ /* 0x000e2800000e0000 */
[----:B------:R-:W1:Y:S01]  /*04b0*/  SHFL.BFLY PT, R14, R3, 0x1, 0x1f ;  /* 0x0c201f00030e7f89 */ /* 0x000e6200000e0000 */
[----:B0-----:R-:W-:Y:S02]  /*04c0*/  FSEL R4, R4, R5, !P3 ;  /* 0x0000000504047208 */ /* 0x001fe40005800000 */
[----:B------:R-:W-:Y:S01]  /*04d0*/  ISETP.GT.U32.AND P3, PT, R2, R9, PT ;  /* 0x000000090200720c */ /* 0x000fe20003f64070 */
[----:B-1----:R-:W-:-:S02]  /*04e0*/  FADD R6, -R3, R14 ;  /* 0x0000000e03067221 */ /* 0x002fc40000000100 */
[----:B------:R-:W0:Y:S01]  /*04f0*/  SHFL.BFLY PT, R7, R4, 0x7, 0x1f ;  /* 0x0ce01f0004077f89 */ /* 0x000e2200000e0000 */
[----:B------:R-:W-:Y:S02]  /*0500*/  LOP3.LUT R5, R2, 0x4, RZ, 0x3c, !PT ;  /* 0x0000000402057812 */ /* 0x000fe400078e3cff */
[----:B------:R-:W-:-:S04]  /*0510*/  FSEL R6, -R6, R6, P0 ;  /* 0x0000000606067208 */ /* 0x000fc80000000100 */
[----:B------:R-:W-:-:S04]  /*0520*/  FSETP.GEU.AND P5, PT, R6, RZ, PT ;  /* 0x000000ff0600720b */ /* 0x000fc80003fae000 */
[----:B------:R-:W-:-:S05]  /*0530*/  FSEL R6, R14, R3, !P5 ;  /* 0x000000030e067208 */ /* 0x000fca0006800000 */
[----:B------:R-:W1:Y:S01]  /*0540*/  SHFL.BFLY PT, R14, R6, 0xf, 0x1f ;  /* 0x0de01f00060e7f89 */ /* 0x000e6200000e0000 */
[----:B0-----:R-:W-:Y:S01]  /*0550*/  FSEL R7, R7, R4, !P4 ;  /* 0x0000000407077208 */ /* 0x001fe20006000000 */
[----:B-1----:R-:W-:-:S05]  /*0560*/  FADD R0, -R6, R14 ;  /* 0x0000000e06007221 */ /* 0x002fca0000000100 */
[----:B------:R-:W-:Y:S02]  /*0570*/  FSEL R0, -R0, R0, P3 ;  /* 0x0000000000007208 */ /* 0x000fe40001800100 */
[----:B------:R-:W-:Y:S02]  /*0580*/  ISETP.GT.U32.AND P3, PT, R2, R5, PT ;  /* 0x000000050200720c */ /* 0x000fe40003f64070 */
[----:B------:R-:W-:Y:S02]  /*0590*/  FSETP.GEU.AND P6, PT, R0, RZ, PT ;  /* 0x000000ff0000720b */ /* 0x000fe40003fce000 */
[----:B------:R-:W0:Y:S02]  /*05a0*/  SHFL.BFLY PT, R0, R7, 0x2, 0x1f ;  /* 0x0c401f0007007f89 */ /* 0x000e2400000e0000 */
[----:B------:R-:W-:-:S05]  /*05b0*/  FSEL R3, R14, R6, !P6 ;  /* 0x000000060e037208 */ /* 0x000fca0007000000 */
[----:B------:R-:W1:Y:S01]  /*05c0*/  SHFL.BFLY PT, R14, R3, 0x4, 0x1f ;  /* 0x0c801f00030e7f89 */ /* 0x000e6200000e0000 */
[----:B0-----:R-:W-:-:S05]  /*05d0*/  FSEL R0, R0, R7, !P2 ;  /* 0x0000000700007208 */ /* 0x001fca0005000000 */
[----:B------:R-:W0:Y:S01]  /*05e0*/  SHFL.BFLY PT, R5, R0, 0x1, 0x1f ;  /* 0x0c201f0000057f89 */ /* 0x000e2200000e0000 */
[----:B-1----:R-:W-:-:S05]  /*05f0*/  FADD R4, -R3, R14 ;  /* 0x0000000e03047221 */ /* 0x002fca0000000100 */
[----:B------:R-:W-:-:S04]  /*0600*/  FSEL R4, -R4, R4, P3 ;  /* 0x0000000404047208 */ /* 0x000fc80001800100 */
[----:B------:R-:W-:-:S04]  /*0610*/  FSETP.GEU.AND P2, PT, R4, RZ, PT ;  /* 0x000000ff0400720b */ /* 0x000fc80003f4e000 */
[----:B------:R-:W-:-:S05]  /*0620*/  FSEL R6, R14, R3, !P2 ;  /* 0x000000030e067208 */ /* 0x000fca0005000000 */
[----:B------:R-:W1:Y:S01]  /*0630*/  SHFL.BFLY PT, R14, R6, 0x2, 0x1f ;  /* 0x0c401f00060e7f89 */ /* 0x000e6200000e0000 */
[----:B0-----:R-:W-:-:S05]  /*0640*/  FSEL R5, R5, R0, !P5 ;  /* 0x0000000005057208 */ /* 0x001fca0006800000 */
[----:B------:R-:W0:Y:S01]  /*0650*/  SHFL.BFLY PT, R4, R5, 0xf, 0x1f ;  /* 0x0de01f0005047f89 */ /* 0x000e2200000e0000 */
[----:B-1----:R-:W-:-:S05]  /*0660*/  FADD R3, -R6, R14 ;  /* 0x0000000e06037221 */ /* 0x002fca0000000100 */
[----:B------:R-:W-:-:S04]  /*0670*/  FSEL R3, -R3, R3, P1 ;  /* 0x0000000303037208 */ /* 0x000fc80000800100 */
[----:B------:R-:W-:Y:S02]  /*0680*/  FSETP.GEU.AND P4, PT, R3, RZ, PT ;  /* 0x000000ff0300720b */ /* 0x000fe40003f8e000 */
[----:B0-----:R-:W-:Y:S02]  /*0690*/  FSEL R4, R4, R5, !P6 ;  /* 0x0000000504047208 */ /* 0x001fe40007000000 */
[----:B------:R-:W-:-:S03]  /*06a0*/  FSEL R3, R14, R6, !P4 ;  /* 0x000000060e037208 */ /* 0x000fc60006000000 */
[----:B------:R-:W0:Y:S04]  /*06b0*/  SHFL.BFLY PT, R7, R4, 0x4, 0x1f ;  /* 0x0c801f0004077f89 */ /* 0x000e2800000e0000 */
[----:B------:R-:W1:Y:S01]  /*06c0*/  SHFL.BFLY PT, R14, R3, 0x1, 0x1f ;  /* 0x0c201f00030e7f89 */ /* 0x000e6200000e0000 */
[----:B0-----:R-:W-:Y:S01]  /*06d0*/  FSEL R7, R7, R4, !P2 ;  /* 0x0000000407077208 */ /* 0x001fe20005000000 */
[----:B-1----:R-:W-:-:S05]  /*06e0*/  FADD R0, -R3, R14 ;  /* 0x0000000e03007221 */ /* 0x002fca0000000100 */
[----:B------:R-:W-:-:S04]  /*06f0*/  FSEL R0, -R0, R0, P0 ;  /* 0x0000000000007208 */ /* 0x000fc80000000100 */
[----:B------:R-:W-:Y:S02]  /*0700*/  FSETP.GEU.AND P5, PT, R0, RZ, PT ;  /* 0x000000ff0000720b */ /* 0x000fe40003fae000 */
[----:B------:R-:W0:Y:S02]  /*0710*/  SHFL.BFLY PT, R0, R7, 0x2, 0x1f ;  /* 0x0c401f0007007f89 */ /* 0x000e2400000e0000 */
[----:B------:R-:W-:Y:S02]  /*0720*/  FSEL R6, R14, R3, !P5 ;  /* 0x000000030e067208 */ /* 0x000fe40006800000 */
[----:B------:R-:W-:-:S03]  /*0730*/  LOP3.LUT R3, R2, 0x1f, RZ, 0x3c, !PT ;  /* 0x0000001f02037812 */ /* 0x000fc600078e3cff */
[----:B------:R-:W1:Y:S01]  /*0740*/  SHFL.BFLY PT, R14, R6, 0x1f, 0x1f ;  /* 0x0fe01f00060e7f89 */ /* 0x000e6200000e0000 */
[----:B------:R-:W-:Y:S02]  /*0750*/  ISETP.GT.U32.AND P2, PT, R2, R3, PT ;  /* 0x000000030200720c */ /* 0x000fe40003f44070 */
[----:B0-----:R-:W-:Y:S02]  /*0760*/  FSEL R0, R0, R7, !P4 ;  /* 0x0000000700007208 */ /* 0x001fe40006000000 */
[----:B------:R-:W-:-:S03]  /*0770*/  LOP3.LUT R7, R2, 0x8, RZ, 0x3c, !PT ;  /* 0x0000000802077812 */ /* 0x000fc600078e3cff */
[----:B------:R-:W0:Y:S01]  /*0780*/  SHFL.BFLY PT, R5, R0, 0x1, 0x1f ;  /* 0x0c201f0000057f89 */ /* 0x000e2200000e0000 */
[----:B-1----:R-:W-:-:S05]  /*0790*/  FADD R4, -R6, R14 ;  /* 0x0000000e06047221 */ /* 0x002fca0000000100 */
[----:B------:R-:W-:Y:S02]  /*07a0*/  FSEL R4, -R4, R4, P2 ;  /* 0x0000000404047208 */ /* 0x000fe40001000100 */
[----:B------:R-:W-:Y:S02]  /*07b0*/  ISETP.GT.U32.AND P2, PT, R2, R7, PT ;  /* 0x000000070200720c */ /* 0x000fe40003f44070 */
        /* <DEDUP_REMOVED lines=13> */
[----:B-1----:R-:W-:-:S04]  /*0890*/  FADD R3, -R0, R14 ;  /* 0x0000000e00037221 */ /* 0x002fc80000000100 */
[----:B------:R-:W0:Y:S01]  /*08a0*/  SHFL.BFLY PT, R6, R7, 0x4, 0x1f ;  /* 0x0c801f0007067f89 */ /* 0x000e2200000e0000 */
        /* <DEDUP_REMOVED lines=8> */
[----:B------:R-:W-:-:S04]  /*0930*/  FSETP.GEU.AND P4, PT, R4, RZ, PT ;  /* 0x000000ff0400720b */ /* 0x000fc80003f8e000 */
[----:B0-----:R-:W-:Y:S02]  /*0940*/  FSEL R5, R5, R6, !P4 ;  /* 0x0000000605057208 */ /* 0x001fe40006000000 */
[----:B------:R-:W-:-:S03]  /*0950*/  FSEL R0, R14, R3, !P4 ;  /* 0x000000030e007208 */ /* 0x000fc60006000000 */
[----:B------:R0:W1:Y:S04]  /*0960*/  SHFL.BFLY PT, R4, R5, 0x1, 0x1f ;  /* 0x0c201f0005047f89 */ /* 0x00006800000e0000 */
[----:B------:R0:W2:Y:S02]  /*0970*/  SHFL.BFLY PT, R14, R0, 0x1, 0x1f ;  /* 0x0c201f00000e7f89 */ /* 0x0000a400000e0000 */
.L_x_32:
[----:B------:R-:W3:Y:S01]  /*0980*/  S2R R10, SR_CgaCtaId ;  /* 0x00000000000a7919 */ /* 0x000ee20000008800 */
[----:B------:R-:W-:Y:S01]  /*0990*/  MOV R7, 0x400 ;  /* 0x0000040000077802 */ /* 0x000fe20000000f00 */
[----:B--2---:R-:W-:Y:S01]  /*09a0*/  FADD R3, -R0, R14 ;  /* 0x0000000e00037221 */ /* 0x004fe20000000100 */
[----:B------:R-:W-:Y:S05]  /*09b0*/  WARPSYNC.ALL ;  /* 0x0000000000007948 */ /* 0x000fea0003800000 */
[----:B------:R-:W-:Y:S01]  /*09c0*/  VIADD R8, R7, 0x800 ;  /* 0x0000080007087836 */ /* 0x000fe20000000000 */
[----:B------:R-:W-:Y:S01]  /*09d0*/  FSEL R6, -R3, R3, P0 ;  /* 0x0000000303067208 */ /* 0x000fe20000000100 */
[C---:B------:R-:W-:Y:S01]  /*09e0*/  IMAD.SHL.U32 R3, R2.reuse, 0x4, RZ ;  /* 0x0000000402037824 */ /* 0x040fe200078e00ff */
[----:B------:R-:W-:-:S02]  /*09f0*/  LOP3.LUT R11, R2, 0x3f, RZ, 0x3c, !PT ;  /* 0x0000003f020b7812 */ /* 0x000fc400078e3cff */
[----:B------:R-:W-:Y:S02]  /*0a00*/  FSETP.GEU.AND P4, PT, R6, RZ, PT ;  /* 0x000000ff0600720b */ /* 0x000fe40003f8e000 */
[C---:B------:R-:W-:Y:S02]  /*0a10*/  LOP3.LUT R9, R3.reuse, 0xfc, RZ, 0x3c, !PT ;  /* 0x000000fc03097812 */ /* 0x040fe400078e3cff */
[----:B01----:R-:W-:Y:S02]  /*0a20*/  FSEL R5, R4, R5, !P4 ;  /* 0x0000000504057208 */ /* 0x003fe40006000000 */
[----:B------:R-:W-:Y:S02]  /*0a30*/  LOP3.LUT R15, R3, 0x80, RZ, 0x3c, !PT ;  /* 0x00000080030f7812 */ /* 0x000fe400078e3cff */
[C---:B---3--:R-:W-:Y:S02]  /*0a40*/  LEA R8, R10.reuse, R8, 0x18 ;  /* 0x000000080a087211 */ /* 0x048fe400078ec0ff */
[----:B------:R-:W-:-:S02]  /*0a50*/  LEA R6, R10, R7, 0x18 ;  /* 0x000000070a067211 */ /* 0x000fc400078ec0ff */
[----:B------:R-:W-:Y:S01]  /*0a60*/  FSEL R7, R14, R0, !P4 ;  /* 0x000000000e077208 */ /* 0x000fe20006000000 */
[C---:B------:R-:W-:Y:S01]  /*0a70*/  IMAD.IADD R4, R3.reuse, 0x1, R8 ;  /* 0x0000000103047824 */ /* 0x040fe200078e0208 */
[----:B------:R-:W-:Y:S01]  /*0a80*/  ISETP.GT.U32.AND P4, PT, R2, R11, PT ;  /* 0x0000000b0200720c */ /* 0x000fe20003f84070 */
[----:B------:R-:W-:Y:S02]  /*0a90*/  IMAD.IADD R0, R3, 0x1, R6 ;  /* 0x0000000103007824 */ /* 0x000fe400078e0206 */
[----:B------:R-:W-:Y:S01]  /*0aa0*/  IMAD.IADD R10, R6, 0x1, R9 ;  /* 0x00000001060a7824 */ /* 0x000fe200078e0209 */
[----:B------:R-:W-:Y:S04]  /*0ab0*/  STS [R4], R5 ;  /* 0x0000000504007388 */ /* 0x000fe80000000800 */
[----:B------:R-:W-:Y:S01]  /*0ac0*/  STS [R0], R7 ;  /* 0x0000000700007388 */ /* 0x000fe20000000800 */
[----:B------:R-:W-:Y:S06]  /*0ad0*/  BAR.SYNC.DEFER_BLOCKING 0x0 ;  /* 0x0000000000007b1d */ /* 0x000fec0000010000 */
[----:B------:R-:W0:Y:S02]  /*0ae0*/  LDS R10, [R10] ;  /* 0x000000000a0a7984 */ /* 0x000e240000000800 */
[----:B0-----:R-:W-:-:S05]  /*0af0*/  FADD R9, -R7, R10 ;  /* 0x0000000a07097221 */ /* 0x001fca0000000100 */
[----:B------:R-:W-:-:S04]  /*0b00*/  FSEL R9, -R9, R9, P4 ;  /* 0x0000000909097208 */ /* 0x000fc80002000100 */
[----:B------:R-:W-:Y:S01]  /*0b10*/  FSETP.GEU.AND P5, PT, R9, RZ, PT ;  /* 0x000000ff0900720b */ /* 0x000fe20003fae000 */
[----:B------:R-:W-:Y:S01]  /*0b20*/  IMAD.MOV.U32 R9, RZ, RZ, R7 ;  /* 0x000000ffff097224 */ /* 0x000fe200078e0007 */
[----:B------:R-:W-:-:S04]  /*0b30*/  LOP3.LUT R7, R2, 0x10, RZ, 0x3c, !PT ;  /* 0x0000001002077812 */ /* 0x000fc800078e3cff */
[----:B------:R-:W-:-:S07]  /*0b40*/  ISETP.GT.U32.AND P4, PT, R2, R7, PT ;  /* 0x000000070200720c */ /* 0x000fce0003f84070 */
[----:B------:R-:W-:Y:S02]  /*0b50*/  @!P5 IMAD.MOV.U32 R9, RZ, RZ, R10 ;  /* 0x000000ffff09d224 */ /* 0x000fe400078e000a */
[----:B------:R-:W-:-:S03]  /*0b60*/  @!P5 IMAD R11, R11, 0x4, R8 ;  /* 0x000000040b0bd824 */ /* 0x000fc600078e0208 */
[----:B------:R-:W0:Y:S04]  /*0b70*/  SHFL.BFLY PT, R12, R9, 0x10, 0x1f ;  /* 0x0e001f00090c7f89 */ /* 0x000e2800000e0000 */
[----:B------:R-:W1:Y:S01]  /*0b80*/  @!P5 LDS R5, [R11] ;  /* 0x000000000b05d984 */ /* 0x000e620000000800 */
[----:B0-----:R-:W-:-:S05]  /*0b90*/  FADD R7, R12, -R9 ;  /* 0x800000090c077221 */ /* 0x001fca0000000000 */
[----:B------:R-:W-:Y:S01]  /*0ba0*/  FSEL R7, -R7, R7, P4 ;  /* 0x0000000707077208 */ /* 0x000fe20002000100 */
[----:B------:R-:W-:Y:S03]  /*0bb0*/  BAR.SYNC.DEFER_BLOCKING 0x0 ;  /* 0x0000000000007b1d */ /* 0x000fe60000010000 */
[----:B------:R-:W-:-:S04]  /*0bc0*/  FSETP.GEU.AND P6, PT, R7, RZ, PT ;  /* 0x000000ff0700720b */ /* 0x000fc80003fce000 */
[----:B------:R-:W-:-:S05]  /*0bd0*/  FSEL R12, R12, R9, !P6 ;  /* 0x000000090c0c7208 */ /* 0x000fca0007000000 */
[----:B------:R-:W0:Y:S04]  /*0be0*/  SHFL.BFLY PT, R7, R12, 0x8, 0x1f ;  /* 0x0d001f000c077f89 */ /* 0x000e2800000e0000 */
[----:B-1----:R-:W1:Y:S01]  /*0bf0*/  SHFL.BFLY PT, R10, R5, 0x10, 0x1f ;  /* 0x0e001f00050a7f89 */ /* 0x002e6200000e0000 */
[----:B0-----:R-:W-:Y:S01]  /*0c00*/  FADD R9, -R12, R7 ;  /* 0x000000070c097221 */ /* 0x001fe20000000100 */
[----:B-1----:R-:W-:-:S04]  /*0c10*/  FSEL R10, R10, R5, !P6 ;  /* 0x000000050a0a7208 */ /* 0x002fc80007000000 */
[----:B------:R-:W-:-:S04]  /*0c20*/  FSEL R9, -R9, R9, P2 ;  /* 0x0000000909097208 */ /* 0x000fc80001000100 */
[----:B------:R-:W-:-:S04]  /*0c30*/  FSETP.GEU.AND P5, PT, R9, RZ, PT ;  /* 0x000000ff0900720b */ /* 0x000fc80003fae000 */
[----:B------:R-:W-:Y:S02]  /*0c40*/  FSEL R9, R7, R12, !P5 ;  /* 0x0000000c07097208 */ /* 0x000fe40006800000 */
        /* <DEDUP_REMOVED lines=9> */
[----:B0-----:R-:W-:Y:S02]  /*0ce0*/  FSEL R12, R12, R7, !P6 ;  /* 0x000000070c0c7208 */ /* 0x001fe40007000000 */
[----:B------:R-:W-:-:S03]  /*0cf0*/  LOP3.LUT R7, R3, 0x1fc, RZ, 0x3c, !PT ;  /* 0x000001fc03077812 */ /* 0x000fc600078e3cff */
[----:B------:R-:W0:Y:S01]  /*0d00*/  SHFL.BFLY PT, R5, R12, 0x2, 0x1f ;  /* 0x0c401f000c057f89 */ /* 0x000e2200000e0000 */
[----:B-1----:R-:W-:-:S05]  /*0d10*/  FADD R9, -R14, R11 ;  /* 0x0000000b0e097221 */ /* 0x002fca0000000100 */
[----:B------:R-:W-:-:S04]  /*0d20*/  FSEL R9, -R9, R9, P1 ;  /* 0x0000000909097208 */ /* 0x000fc80000800100 */
[----:B------:R-:W-:-:S04]  /*0d30*/  FSETP.GEU.AND P5, PT, R9, RZ, PT ;  /* 0x000000ff0900720b */ /* 0x000fc80003fae000 */
[----:B------:R-:W-:Y:S02]  /*0d40*/  FSEL R11, R11, R14, !P5 ;  /* 0x0000000e0b0b7208 */ /* 0x000fe40006800000 */
[----:B0-----:R-:W-:-:S03]  /*0d50*/  FSEL R9, R5, R12, !P5 ;  /* 0x0000000c05097208 */ /* 0x001fc60006800000 */
[----:B------:R-:W0:Y:S04]  /*0d60*/  SHFL.BFLY PT, R20, R11, 0x1, 0x1f ;  /* 0x0c201f000b147f89 */ /* 0x000e2800000e0000 */
[----:B------:R-:W1:Y:S01]  /*0d70*/  SHFL.BFLY PT, R10, R9, 0x1, 0x1f ;  /* 0x0c201f00090a7f89 */ /* 0x000e6200000e0000 */
[----:B0-----:R-:W-:-:S05]  /*0d80*/  FADD R5, -R11, R20 ;  /* 0x000000140b057221 */ /* 0x001fca0000000100 */
[----:B------:R-:W-:-:S04]  /*0d90*/  FSEL R5, -R5, R5, P0 ;  /* 0x0000000505057208 */ /* 0x000fc80000000100 */
[----:B------:R-:W-:-:S04]  /*0da0*/  FSETP.GEU.AND P5, PT, R5, RZ, PT ;  /* 0x000000ff0500720b */ /* 0x000fc80003fae000 */
[----:B-1----:R-:W-:Y:S01]  /*0db0*/  FSEL R5, R10, R9, !P5 ;  /* 0x000000090a057208 */ /* 0x002fe20006800000 */
[--C-:B------:R-:W-:Y:S01]  /*0dc0*/  IMAD.IADD R10, R6, 0x1, R7.reuse ;  /* 0x00000001060a7824 */ /* 0x100fe200078e0207 */
[----:B------:R-:W-:Y:S01]  /*0dd0*/  FSEL R13, R20, R11, !P5 ;  /* 0x0000000b140d7208 */ /* 0x000fe20006800000 */
[----:B------:R-:W-:Y:S01]  /*0de0*/  IMAD.IADD R9, R8, 0x1, R7 ;  /* 0x0000000108097824 */ /* 0x000fe200078e0207 */
[C---:B------:R-:W-:Y:S01]  /*0df0*/  LOP3.LUT R7, R2.reuse, 0x7f, RZ, 0x3c, !PT ;  /* 0x0000007f02077812 */ /* 0x040fe200078e3cff */
[----:B------:R-:W-:Y:S03]  /*0e00*/  STS [R4], R5 ;  /* 0x0000000504007388 */ /* 0x000fe60000000800 */
[----:B------:R-:W-:Y:S01]  /*0e10*/  ISETP.GT.U32.AND P5, PT, R2, R7, PT ;  /* 0x000000070200720c */ /* 0x000fe20003fa4070 */
[----:B------:R-:W-:Y:S01]  /*0e20*/  STS [R0], R13 ;  /* 0x0000000d00007388 */ /* 0x000fe20000000800 */
[----:B------:R-:W-:Y:S01]  /*0e30*/  IMAD.IADD R7, R6, 0x1, R15 ;  /* 0x0000000106077824 */ /* 0x000fe200078e020f */
[----:B------:R-:W-:Y:S06]  /*0e40*/  BAR.SYNC.DEFER_BLOCKING 0x0 ;  /* 0x0000000000007b1d */ /* 0x000fec0000010000 */
[----:B------:R-:W0:Y:S04]  /*0e50*/  LDS R10, [R10] ;  /* 0x000000000a0a7984 */ /* 0x000e280000000800 */
[----:B------:R-:W1:Y:S01]  /*0e60*/  LDS R9, [R9] ;  /* 0x0000000009097984 */ /* 0x000e620000000800 */
[----:B0-----:R-:W-:-:S05]  /*0e70*/  FADD R11, -R13, R10 ;  /* 0x0000000a0d0b7221 */ /* 0x001fca0000000100 */
[----:B------:R-:W-:Y:S01]  /*0e80*/  FSEL R11, -R11, R11, P5 ;  /* 0x0000000b0b0b7208 */ /* 0x000fe20002800100 */
[----:B------:R-:W-:Y:S03]  /*0e90*/  BAR.SYNC.DEFER_BLOCKING 0x0 ;  /* 0x0000000000007b1d */ /* 0x000fe60000010000 */
[----:B------:R-:W-:Y:S02]  /*0ea0*/  FSETP.GEU.AND P6, PT, R11, RZ, PT ;  /* 0x000000ff0b00720b */ /* 0x000fe40003fce000 */
[----:B------:R-:W-:-:S04]  /*0eb0*/  LOP3.LUT R11, R2, 0x20, RZ, 0x3c, !PT ;  /* 0x00000020020b7812 */ /* 0x000fc800078e3cff */
[----:B------:R-:W-:-:S07]  /*0ec0*/  ISETP.GT.U32.AND P5, PT, R2, R11, PT ;  /* 0x0000000b0200720c */ /* 0x000fce0003fa4070 */
[----:B------:R-:W-:Y:S02]  /*0ed0*/  @!P6 IMAD.MOV.U32 R13, RZ, RZ, R10 ;  /* 0x000000ffff0de224 */ /* 0x000fe400078e000a */
[----:B-1----:R-:W-:Y:S01]  /*0ee0*/  @!P6 IMAD.MOV.U32 R5, RZ, RZ, R9 ;  /* 0x000000ffff05e224 */ /* 0x002fe200078e0009 */
[----:B------:R0:W-:Y:S04]  /*0ef0*/  @!P6 STS [R4], R9 ;  /* 0x000000090400e388 */ /* 0x0001e80000000800 */
[----:B------:R-:W-:Y:S01]  /*0f00*/  @!P6 STS [R0], R10 ;  /* 0x0000000a0000e388 */ /* 0x000fe20000000800 */
[----:B------:R-:W-:Y:S01]  /*0f10*/  BAR.SYNC.DEFER_BLOCKING 0x0 ;  /* 0x0000000000007b1d */ /* 0x000fe20000010000 */
[----:B0-----:R-:W-:-:S05]  /*0f20*/  IMAD.IADD R9, R8, 0x1, R15 ;  /* 0x0000000108097824 */ /* 0x001fca00078e020f */
[----:B------:R-:W0:Y:S02]  /*0f30*/  LDS R12, [R7] ;  /* 0x00000000070c7984 */ /* 0x000e240000000800 */
[----:B0-----:R-:W-:-:S05]  /*0f40*/  FADD R14, -R13, R12 ;  /* 0x0000000c0d0e7221 */ /* 0x001fca0000000100 */
[----:B------:R-:W-:-:S04]  /*0f50*/  FSEL R14, -R14, R14, P5 ;  /* 0x0000000e0e0e7208 */ /* 0x000fc80002800100 */
[----:B------:R-:W-:-:S13]  /*0f60*/  FSETP.GEU.AND P6, PT, R14, RZ, PT ;  /* 0x000000ff0e00720b */ /* 0x000fda0003fce000 */
[----:B------:R-:W-:Y:S01]  /*0f70*/  @!P6 IMAD.MOV.U32 R13, RZ, RZ, R12 ;  /* 0x000000ffff0de224 */ /* 0x000fe200078e000c */
[----:B------:R-:W-:Y:S04]  /*0f80*/  @!P6 LDS R5, [R9] ;  /* 0x000000000905e984 */ /* 0x000fe80000000800 */
[----:B------:R-:W0:Y:S02]  /*0f90*/  SHFL.BFLY PT, R10, R13, 0x10, 0x1f ;  /* 0x0e001f000d0a7f89 */ /* 0x000e2400000e0000 */
[----:B0-----:R-:W-:-:S05]  /*0fa0*/  FADD R11, R10, -R13 ;  /* 0x8000000d0a0b7221 */ /* 0x001fca0000000000 */
        /* <DEDUP_REMOVED lines=12> */
[----:B0-----:R-:W-:Y:S01]  /*1070*/  FSEL R13, R13, R10, !P6 ;  /* 0x0000000a0d0d7208 */ /* 0x001fe20007000000 */
[----:B-1----:R-:W-:-:S05]  /*1080*/  FADD R14, -R12, R15 ;  /* 0x0000000f0c0e7221 */ /* 0x002fca0000000100 */
[----:B------:R-:W-:-:S04]  /*1090*/  FSEL R14, -R14, R14, P3 ;  /* 0x0000000e0e0e7208 */ /* 0x000fc80001800100 */
[----:B------:R-:W-:Y:S02]  /*10a0*/  FSETP.GEU.AND P6, PT, R14, RZ, PT ;  /* 0x000000ff0e00720b */ /* 0x000fe40003fce000 */
[----:B------:R-:W0:Y:S02]  /*10b0*/  SHFL.BFLY PT, R14, R13, 0x4, 0x1f ;  /* 0x0c801f000d0e7f89 */ /* 0x000e2400000e0000 */
[----:B------:R-:W-:-:S05]  /*10c0*/  FSEL R15, R15, R12, !P6 ;  /* 0x0000000c0f0f7208 */ /* 0x000fca0007000000 */
[----:B------:R-:W1:Y:S01]  /*10d0*/  SHFL.BFLY PT, R20, R15, 0x2, 0x1f ;  /* 0x0c401f000f147f89 */ /* 0x000e6200000e0000 */
[----:B0-----:R-:W-:Y:S02]  /*10e0*/  FSEL R14, R14, R13, !P6 ;  /* 0x0000000d0e0e7208 */ /* 0x001fe40007000000 */
[C---:B------:R-:W-:Y:S02]  /*10f0*/  LOP3.LUT R13, R3.reuse, 0x3fc, RZ, 0x3c, !PT ;  /* 0x000003fc030d7812 */ /* 0x040fe400078e3cff */
[----:B------:R-:W-:Y:S01]  /*1100*/  LOP3.LUT R3, R3, 0x100, RZ, 0x3c, !PT ;  /* 0x0000010003037812 */ /* 0x000fe200078e3cff */
        /* <DEDUP_REMOVED lines=10> */
[----:B------:R-:W-:Y:S01]  /*11b0*/  FSETP.GEU.AND P6, PT, R12, RZ, PT ;  /* 0x000000ff0c00720b */ /* 0x000fe20003fce000 */
[C---:B------:R-:W-:Y:S02]  /*11c0*/  IMAD.IADD R12, R6.reuse, 0x1, R13 ;  /* 0x00000001060c7824 */ /* 0x040fe400078e020d */
[----:B------:R-:W-:Y:S01]  /*11d0*/  IMAD.IADD R6, R6, 0x1, R3 ;  /* 0x0000000106067824 */ /* 0x000fe200078e0203 */
[----:B0-----:R-:W-:Y:S01]  /*11e0*/  FSEL R5, R5, R10, !P6 ;  /* 0x0000000a05057208 */ /* 0x001fe20007000000 */
[----:B------:R-:W-:Y:S01]  /*11f0*/  IMAD.IADD R10, R8, 0x1, R13 ;  /* 0x00000001080a7824 */ /* 0x000fe200078e020d */
[----:B------:R-:W-:Y:S02]  /*1200*/  FSEL R11, R11, R20, !P6 ;  /* 0x000000140b0b7208 */ /* 0x000fe40007000000 */
[C---:B------:R-:W-:Y:S01]  /*1210*/  LOP3.LUT R13, R2.reuse, 0xff, RZ, 0x3c, !PT ;  /* 0x000000ff020d7812 */ /* 0x040fe200078e3cff */
[----:B------:R-:W-:Y:S01]  /*1220*/  STS [R4], R5 ;  /* 0x0000000504007388 */ /* 0x000fe20000000800 */
[----:B------:R-:W-:-:S02]  /*1230*/  LOP3.LUT R3, R2, 0x40, RZ, 0x3c, !PT ;  /* 0x0000004002037812 */ /* 0x000fc400078e3cff */
[----:B------:R-:W-:Y:S01]  /*1240*/  ISETP.GT.U32.AND P6, PT, R2, R13, PT ;  /* 0x0000000d0200720c */ /* 0x000fe20003fc4070 */
[----:B------:R-:W-:Y:S01]  /*1250*/  STS [R0], R11 ;  /* 0x0000000b00007388 */ /* 0x000fe20000000800 */
[----:B------:R-:W-:Y:S06]  /*1260*/  BAR.SYNC.DEFER_BLOCKING 0x0 ;  /* 0x0000000000007b1d */ /* 0x000fec0000010000 */
[----:B------:R-:W0:Y:S04]  /*1270*/  LDS R12, [R12] ;  /* 0x000000000c0c7984 */ /* 0x000e280000000800 */
[----:B------:R-:W1:Y:S01]  /*1280*/  LDS R15, [R10] ;  /* 0x000000000a0f7984 */ /* 0x000e620000000800 */
[----:B0-----:R-:W-:-:S05]  /*1290*/  FADD R14, -R11, R12 ;  /* 0x0000000c0b0e7221 */ /* 0x001fca0000000100 */
[----:B------:R-:W-:Y:S01]  /*12a0*/  FSEL R14, -R14, R14, P6 ;  /* 0x0000000e0e0e7208 */ /* 0x000fe20003000100 */
[----:B------:R-:W-:Y:S03]  /*12b0*/  BAR.SYNC.DEFER_BLOCKING 0x0 ;  /* 0x0000000000007b1d */ /* 0x000fe60000010000 */
[----:B------:R-:W-:-:S13]  /*12c0*/  FSETP.GEU.AND P6, PT, R14, RZ, PT ;  /* 0x000000ff0e00720b */ /* 0x000fda0003fce000 */
[----:B------:R-:W-:Y:S02]  /*12d0*/  @!P6 IMAD.MOV.U32 R11, RZ, RZ, R12 ;  /* 0x000000ffff0be224 */ /* 0x000fe400078e000c */
[----:B-1----:R-:W-:Y:S01]  /*12e0*/  @!P6 IMAD.MOV.U32 R5, RZ, RZ, R15 ;  /* 0x000000ffff05e224 */ /* 0x002fe200078e000f */
[----:B------:R-:W-:Y:S04]  /*12f0*/  @!P6 STS [R4], R15 ;  /* 0x0000000f0400e388 */ /* 0x000fe80000000800 */
[----:B------:R-:W-:Y:S01]  /*1300*/  @!P6 STS [R0], R12 ;  /* 0x0000000c0000e388 */ /* 0x000fe20000000800 */
[----:B------:R-:W-:Y:S01]  /*1310*/  BAR.SYNC.DEFER_BLOCKING 0x0 ;  /* 0x0000000000007b1d */ /* 0x000fe20000010000 */
[----:B------:R-:W-:-:S05]  /*1320*/  ISETP.GT.U32.AND P6, PT, R2, R3, PT ;  /* 0x000000030200720c */ /* 0x000fca0003fc4070 */
[----:B------:R-:W0:Y:S02]  /*1330*/  LDS R6, [R6] ;  /* 0x0000000006067984 */ /* 0x000e240000000800 */
[----:B0-----:R-:W-:-:S05]  /*1340*/  FADD R10, -R11, R6 ;  /* 0x000000060b0a7221 */ /* 0x001fca0000000100 */
[----:B------:R-:W-:-:S04]  /*1350*/  FSEL R10, -R10, R10, P6 ;  /* 0x0000000a0a0a7208 */ /* 0x000fc80003000100 */
[----:B------:R-:W-:-:S13]  /*1360*/  FSETP.GEU.AND P6, PT, R10, RZ, PT ;  /* 0x000000ff0a00720b */ /* 0x000fda0003fce000 */
[----:B------:R-:W-:Y:S02]  /*1370*/  @!P6 IMAD R3, R3, 0x4, R8 ;  /* 0x000000040303e824 */ /* 0x000fe400078e0208 */
[----:B------:R-:W-:-:S03]  /*1380*/  @!P6 IMAD.MOV.U32 R11, RZ, RZ, R6 ;  /* 0x000000ffff0be224 */ /* 0x000fc600078e0006 */
[----:B------:R-:W0:Y:S04]  /*1390*/  @!P6 LDS R5, [R3] ;  /* 0x000000000305e984 */ /* 0x000e280000000800 */
[----:B0-----:R-:W-:Y:S04]  /*13a0*/  @!P6 STS [R4], R5 ;  /* 0x000000050400e388 */ /* 0x001fe80000000800 */
[----:B------:R-:W-:Y:S01]  /*13b0*/  @!P6 STS [R0], R6 ;  /* 0x000000060000e388 */ /* 0x000fe20000000800 */
[----:B------:R-:W-:Y:S06]  /*13c0*/  BAR.SYNC.DEFER_BLOCKING 0x0 ;  /* 0x0000000000007b1d */ /* 0x000fec0000010000 */
        /* <DEDUP_REMOVED lines=8> */
[----:B------:R-:W-:Y:S01]  /*1450*/  FSEL R3, -R3, R3, P4 ;  /* 0x0000000303037208 */ /* 0x000fe20002000100 */
[----:B------:R-:W-:Y:S03]  /*1460*/  BAR.SYNC.DEFER_BLOCKING 0x0 ;  /* 0x0000000000007b1d */ /* 0x000fe60000010000 */
[----:B------:R-:W-:-:S04]  /*1470*/  FSETP.GEU.AND P4, PT, R3, RZ, PT ;  /* 0x000000ff0300720b */ /* 0x000fc80003f8e000 */
[----:B------:R-:W-:Y:S01]  /*1480*/  FSEL R2, R2, R11, !P4 ;  /* 0x0000000b02027208 */ /* 0x000fe20006000000 */
[----:B------:R-:W0:Y:S04]  /*1490*/  SHFL.BFLY PT, R0, R5, 0x10, 0x1f ;  /* 0x0e001f0005007f89 */ /* 0x000e2800000e0000 */
        /* <DEDUP_REMOVED lines=17> */
[----:B------:R-:W-:Y:S02]  /*15b0*/  FSEL R4, -R5, R5, P1 ;  /* 0x0000000505047208 */ /* 0x000fe40000800100 */
[----:B------:R-:W0:Y:S02]  /*15c0*/  SHFL.BFLY PT, R5, R2, 0x2, 0x1f ;  /* 0x0c401f0002057f89 */ /* 0x000e2400000e0000 */
[----:B------:R-:W-:-:S04]  /*15d0*/  FSETP.GEU.AND P1, PT, R4, RZ, PT ;  /* 0x000000ff0400720b */ /* 0x000fc80003f2e000 */
[----:B------:R-:W-:-:S05]  /*15e0*/  FSEL R6, R6, R7, !P1 ;  /* 0x0000000706067208 */ /* 0x000fca0004800000 */
[----:B------:R-:W1:Y:S01]  /*15f0*/  SHFL.BFLY PT, R9, R6, 0x1, 0x1f ;  /* 0x0c201f0006097f89 */ /* 0x000e6200000e0000 */
[----:B0-----:R-:W-:Y:S02]  /*1600*/  FSEL R5, R5, R2, !P1 ;  /* 0x0000000205057208 */ /* 0x001fe40004800000 */
[----:B------:R-:W-:-:S03]  /*1610*/  ISETP.GT.U32.AND P1, PT, R25, 0x3f, PT ;  /* 0x0000003f1900780c */ /* 0x000fc60003f24070 */
[----:B------:R0:W2:Y:S01]  /*1620*/  SHFL.BFLY PT, R0, R5, 0x1, 0x1f ;  /* 0x0c201f0005007f89 */ /* 0x0000a200000e0000 */
[----:B-1----:R-:W-:-:S05]  /*1630*/  FADD R4, -R6, R9 ;  /* 0x0000000906047221 */ /* 0x002fca0000000100 */
[----:B------:R-:W-:-:S04]  /*1640*/  FSEL R4, -R4, R4, P0 ;  /* 0x0000000404047208 */ /* 0x000fc80000000100 */
[----:B------:R-:W-:Y:S01]  /*1650*/  FSETP.GEU.AND P0, PT, R4, RZ, PT ;  /* 0x000000ff0400720b */ /* 0x000fe20003f0e000 */
[----:B0-----:R-:W-:-:S12]  /*1660*/  @P1 EXIT ;  /* 0x000000000000194d */ /* 0x001fd80003800000 */
[----:B------:R-:W-:Y:S02]  /*1670*/  ISETP.NE.AND P1, PT, R25, RZ, PT ;  /* 0x000000ff1900720c */ /* 0x000fe40003f25270 */
[----:B--2---:R-:W-:Y:S02]  /*1680*/  FSEL R5, R0, R5, !P0 ;  /* 0x0000000500057208 */ /* 0x004fe40004000000 */
[----:B------:R-:W-:-:S03]  /*1690*/  FSEL R9, R9, R6, !P0 ;  /* 0x0000000609097208 */ /* 0x000fc60004000000 */
[----:B------:R0:W-:Y:S06]  /*16a0*/  STG.E desc[UR36][R18.64], R5 ;  /* 0x0000000512007986 */ /* 0x0001ec000c101924 */
[----:B------:R-:W-:Y:S05]  /*16b0*/  @P1 EXIT ;  /* 0x000000000000194d */ /* 0x000fea0003800000 */
[----:B------:R-:W-:Y:S01]  /*16c0*/  STG.E desc[UR36][R16.64], R9 ;  /* 0x0000000910007986 */ /* 0x000fe2000c101924 */
[----:B------:R-:W-:Y:S05]  /*16d0*/  EXIT ;  /* 0x000000000000794d */ /* 0x000fea0003800000 */
.L_x_1:
[----:B-----5:R-:W-:Y:S01]  /*16e0*/  IMAD.MOV.U32 R13, RZ, RZ, R23 ;  /* 0x000000ffff0d7224 */ /* 0x020fe200078e0017 */
[C---:B------:R-:W-:Y:S01]  /*16f0*/  LOP3.LUT R3, R2.reuse, 0x1, RZ, 0x3c, !PT ;  /* 0x0000000102037812 */ /* 0x040fe200078e3cff */
[----:B------:R-:W-:Y:S01]  /*1700*/  IMAD.MOV.U32 R12, RZ, RZ, 0x1 ;  /* 0x00000001ff0c7424 */ /* 0x000fe200078e00ff */
[C---:B------:R-:W-:Y:S01]  /*1710*/  LOP3.LUT R7, R2.reuse, 0x3, RZ, 0x3c, !PT ;  /* 0x0000000302077812 */ /* 0x040fe200078e3cff */
[----:B------:R-:W-:Y:S01]  /*1720*/  IMAD.MOV.U32 R11, RZ, RZ, 0x1f ;  /* 0x0000001fff0b7424 */ /* 0x000fe200078e00ff */
[----:B------:R-:W-:Y:S01]  /*1730*/  ISETP.GT.U32.AND P0, PT, R2, R3, PT ;  /* 0x000000030200720c */ /* 0x000fe20003f04070 */
[----:B------:R-:W-:-:S12]  /*1740*/  IMAD.MOV.U32 R15, RZ, RZ, -0x1 ;  /* 0xffffffffff0f7424 */ /* 0x000fd800078e00ff */
[----:B------:R-:W-:Y:S05]  /*1750*/  WARPSYNC.COLLECTIVE R15, `(.L_x_2) ;  /* 0x000000000f087348 */ /* 0x000fea0003c00000 */
[----:B------:R0:W1:Y:S02]  /*1760*/  SHFL.BFLY P6, R14, R13, R12, R11 ;  /* 0x0c00000c0d0e7389 */ /* 0x00006400000c000b */
[----:B01----:R-:W-:Y:S05]  /*1770*/  ENDCOLLECTIVE ;  /* 0x000000000000791b */ /* 0x003fea0003800000 */
.L_x_2:
[----:B------:R-:W-:Y:S02]  /*1780*/  IMAD.MOV.U32 R13, RZ, RZ, R22 ;  /* 0x000000ffff0d7224 */ /* 0x000fe400078e0016 */
[----:B------:R-:W-:-:S07]  /*1790*/  IMAD.MOV.U32 R0, RZ, RZ, R14 ;  /* 0x000000ffff007224 */ /* 0x000fce00078e000e */
[----:B------:R-:W-:Y:S05]  /*17a0*/  WARPSYNC.COLLECTIVE R15, `(.L_x_3) ;  /* 0x000000000f087348 */ /* 0x000fea0003c00000 */
[----:B------:R0:W1:Y:S02]  /*17b0*/  SHFL.BFLY P6, R14, R13, R12, R11 ;  /* 0x0c00000c0d0e7389 */ /* 0x00006400000c000b */
[----:B01----:R-:W-:Y:S05]  /*17c0*/  ENDCOLLECTIVE ;  /* 0x000000000000791b */ /* 0x003fea0003800000 */
.L_x_3:
[----:B------:R-:W-:Y:S02]  /*17d0*/  IMAD.MOV.U32 R12, RZ, RZ, 0x3 ;  /* 0x00000003ff0c7424 */ /* 0x000fe400078e00ff */
[----:B------:R-:W-:-:S05]  /*17e0*/  FADD R4, -R22, R14 ;  /* 0x0000000e16047221 */ /* 0x000fca0000000100 */
[----:B------:R-:W-:-:S04]  /*17f0*/  FSEL R4, -R4, R4, P0 ;  /* 0x0000000404047208 */ /* 0x000fc80000000100 */
[----:B------:R-:W-:-:S04]  /*1800*/  FSETP.GEU.AND P1, PT, R4, RZ, PT ;  /* 0x000000ff0400720b */ /* 0x000fc80003f2e000 */
[----:B------:R-:W-:Y:S02]  /*1810*/  FSEL R0, R0, R23, !P1 ;  /* 0x0000001700007208 */ /* 0x000fe40004800000 */
[----:B------:R-:W-:Y:S02]  /*1820*/  FSEL R3, R14, R22, !P1 ;  /* 0x000000160e037208 */ /* 0x000fe40004800000 */
[----:B------:R-:W-:Y:S01]  /*1830*/  ISETP.GT.U32.AND P1, PT, R2, R7, PT ;  /* 0x000000070200720c */ /* 0x000fe20003f24070 */
[----:B------:R-:W-:-:S12]  /*1840*/  IMAD.MOV.U32 R13, RZ, RZ, R0 ;  /* 0x000000ffff0d7224 */ /* 0x000fd800078e0000 */
[----:B------:R-:W-:Y:S05]  /*1850*/  WARPSYNC.COLLECTIVE R15, `(.L_x_4) ;  /* 0x000000000f087348 */ /* 0x000fea0003c00000 */
[----:B------:R0:W1:Y:S02]  /*1860*/  SHFL.BFLY P6, R14, R13, R12, R11 ;  /* 0x0c00000c0d0e7389 */ /* 0x00006400000c000b */
[----:B01----:R-:W-:Y:S05]  /*1870*/  ENDCOLLECTIVE ;  /* 0x000000000000791b */ /* 0x003fea0003800000 */
.L_x_4:
[----:B------:R-:W-:Y:S02]  /*1880*/  IMAD.MOV.U32 R13, RZ, RZ, R3 ;  /* 0x000000ffff0d7224 */ /* 0x000fe400078e0003 */
[----:B------:R-:W-:-:S07]  /*1890*/  IMAD.MOV.U32 R5, RZ, RZ, R14 ;  /* 0x000000ffff057224 */ /* 0x000fce00078e000e */
[----:B------:R-:W-:Y:S05]  /*18a0*/  WARPSYNC.COLLECTIVE R15, `(.L_x_5) ;  /* 0x000000000f087348 */ /* 0x000fea0003c00000 */
[----:B------:R0:W1:Y:S02]  /*18b0*/  SHFL.BFLY P6, R14, R13, R12, R11 ;  /* 0x0c00000c0d0e7389 */ /* 0x00006400000c000b */
[----:B01----:R-:W-:Y:S05]  /*18c0*/  ENDCOLLECTIVE ;  /* 0x000000000000791b */ /* 0x003fea0003800000 */
.L_x_5:
[----:B------:R-:W-:Y:S02]  /*18d0*/  IMAD.MOV.U32 R12, RZ, RZ, 0x1 ;  /* 0x00000001ff0c7424 */ /* 0x000fe400078e00ff */
[----:B------:R-:W-:-:S05]  /*18e0*/  FADD R4, -R3, R14 ;  /* 0x0000000e03047221 */ /* 0x000fca0000000100 */
[----:B------:R-:W-:-:S04]  /*18f0*/  FSEL R4, -R4, R4, P1 ;  /* 0x0000000404047208 */ /* 0x000fc80000800100 */
[----:B------:R-:W-:-:S04]  /*1900*/  FSETP.GEU.AND P1, PT, R4, RZ, PT ;  /* 0x000000ff0400720b */ /* 0x000fc80003f2e000 */
[----:B------:R-:W-:Y:S02]  /*1910*/  FSEL R5, R5, R0, !P1 ;  /* 0x0000000005057208 */ /* 0x000fe40004800000 */
[----:B------:R-:W-:-:S03]  /*1920*/  FSEL R0, R14, R3, !P1 ;  /* 0x000000030e007208 */ /* 0x000fc60004800000 */
[----:B------:R-:W-:-:S07]  /*1930*/  IMAD.MOV.U32 R13, RZ, RZ, R5 ;  /* 0x000000ffff0d7224 */ /* 0x000fce00078e0005 */
[----:B------:R-:W-:Y:S05]  /*1940*/  WARPSYNC.COLLECTIVE R15, `(.L_x_6) ;  /* 0x000000000f087348 */ /* 0x000fea0003c00000 */
[----:B------:R0:W1:Y:S02]  /*1950*/  SHFL.BFLY P6, R14, R13, R12, R11 ;  /* 0x0c00000c0d0e7389 */ /* 0x00006400000c000b */
[----:B01----:R-:W-:Y:S05]  /*1960*/  ENDCOLLECTIVE ;  /* 0x000000000000791b */ /* 0x003fea0003800000 */
.L_x_6:
[----:B------:R-:W-:Y:S02]  /*1970*/  IMAD.MOV.U32 R13, RZ, RZ, R0 ;  /* 0x000000ffff0d7224 */ /* 0x000fe400078e0000 */
[----:B------:R-:W-:-:S07]  /*1980*/  IMAD.MOV.U32 R4, RZ, RZ, R14 ;  /* 0x000000ffff047224 */ /* 0x000fce00078e000e */
[----:B------:R-:W-:Y:S05]  /*1990*/  WARPSYNC.COLLECTIVE R15, `(.L_x_7) ;  /* 0x000000000f087348 */ /* 0x000fea0003c00000 */
[----:B------:R0:W1:Y:S02]  /*19a0*/  SHFL.BFLY P6, R14, R13, R12, R11 ;  /* 0x0c00000c0d0e7389 */ /* 0x00006400000c000b */
[----:B01----:R-:W-:Y:S05]  /*19b0*/  ENDCOLLECTIVE ;  /* 0x000000000000791b */ /* 0x003fea0003800000 */
.L_x_7:
[----:B------:R-:W-:Y:S02]  /*19c0*/  IMAD.MOV.U32 R12, RZ, RZ, 0x7 ;  /* 0x00000007ff0c7424 */ /* 0x000fe400078e00ff */
[----:B------:R-:W-:-:S05]  /*19d0*/  FADD R3, -R0, R14 ;  /* 0x0000000e00037221 */ /* 0x000fca0000000100 */
[----:B------:R-:W-:-:S04]  /*19e0*/  FSEL R3, -R3, R3, P0 ;  /* 0x0000000303037208 */ /* 0x000fc80000000100 */
[----:B------:R-:W-:-:S04]  /*19f0*/  FSETP.GEU.AND P1, PT, R3, RZ, PT ;  /* 0x000000ff0300720b */ /* 0x000fc80003f2e000 */
[----:B------:R-:W-:Y:S02]  /*1a00*/  FSEL R4, R4, R5, !P1 ;  /* 0x0000000504047208 */ /* 0x000fe40004800000 */
[----:B------:R-:W-:Y:S02]  /*1a10*/  FSEL R3, R14, R0, !P1 ;  /* 0x000000000e037208 */ /* 0x000fe40004800000 */
[----:B------:R-:W-:Y:S01]  /*1a20*/  LOP3.LUT R5, R2, 0x7, RZ, 0x3c, !PT ;  /* 0x0000000702057812 */ /* 0x000fe200078e3cff */
[----:B------:R-:W-:-:S03]  /*1a30*/  IMAD.MOV.U32 R13, RZ, RZ, R4 ;  /* 0x000000ffff0d7224 */ /* 0x000fc600078e0004 */
[----:B------:R-:W-:-:S13]  /*1a40*/  ISETP.GT.U32.AND P1, PT, R2, R5, PT ;  /* 0x000000050200720c */ /* 0x000fda0003f24070 */
[----:B------:R-:W-:Y:S05]  /*1a50*/  WARPSYNC.COLLECTIVE R15, `(.L_x_8) ;  /* 0x000000000f087348 */ /* 0x000fea0003c00000 */
[----:B------:R0:W1:Y:S02]  /*1a60*/  SHFL.BFLY P6, R14, R13, R12, R11 ;  /* 0x0c00000c0d0e7389 */ /* 0x00006400000c000b */
[----:B01----:R-:W-:Y:S05]  /*1a70*/  ENDCOLLECTIVE ;  /* 0x000000000000791b */ /* 0x003fea0003800000 */
.L_x_8:
[----:B------:R-:W-:Y:S02]  /*1a80*/  IMAD.MOV.U32 R13, RZ, RZ, R3 ;  /* 0x000000ffff0d7224 */ /* 0x000fe400078e0003 */
[----:B------:R-:W-:-:S07]  /*1a90*/  IMAD.MOV.U32 R7, RZ, RZ, R14 ;  /* 0x000000ffff077224 */ /* 0x000fce00078e000e */
[----:B------:R-:W-:Y:S05]  /*1aa0*/  WARPSYNC.COLLECTIVE R15, `(.L_x_9) ;  /* 0x000000000f087348 */ /* 0x000fea0003c00000 */
[----:B------:R0:W1:Y:S02]  /*1ab0*/  SHFL.BFLY P6, R14, R13, R12, R11 ;  /* 0x0c00000c0d0e7389 */ /* 0x00006400000c000b */
[----:B01----:R-:W-:Y:S05]  /*1ac0*/  ENDCOLLECTIVE ;  /* 0x000000000000791b */ /* 0x003fea0003800000 */
.L_x_9:
        /* <DEDUP_REMOVED lines=12> */
.L_x_10:
[----:B------:R-:W-:Y:S02]  /*1b90*/  IMAD.MOV.U32 R13, RZ, RZ, R4 ;  /* 0x000000ffff0d7224 */ /* 0x000fe400078e0004 */
[----:B------:R-:W-:-:S07]  /*1ba0*/  IMAD.MOV.U32 R0, RZ, RZ, R14 ;  /* 0x000000ffff007224 */ /* 0x000fce00078e000e */
[----:B------:R-:W-:Y:S05]  /*1bb0*/  WARPSYNC.COLLECTIVE R15, `(.L_x_11) ;  /* 0x000000000f087348 */ /* 0x000fea0003c00000 */
[----:B------:R0:W1:Y:S02]  /*1bc0*/  SHFL.BFLY P6, R14, R13, R12, R11 ;  /* 0x0c00000c0d0e7389 */ /* 0x00006400000c000b */
[----:B01----:R-:W-:Y:S05]  /*1bd0*/  ENDCOLLECTIVE ;  /* 0x000000000000791b */ /* 0x003fea0003800000 */
.L_x_11:
        /* <DEDUP_REMOVED lines=10> */
.L_x_12:
[----:B------:R-:W-:Y:S02]  /*1c80*/  IMAD.MOV.U32 R13, RZ, RZ, R3 ;  /* 0x000000ffff0d7224 */ /* 0x000fe400078e0003 */
[----:B------:R-:W-:-:S07]  /*1c90*/  IMAD.MOV.U32 R5, RZ, RZ, R14 ;  /* 0x000000ffff057224 */ /* 0x000fce00078e000e */
[----:B------:R-:W-:Y:S05]  /*1ca0*/  WARPSYNC.COLLECTIVE R15, `(.L_x_13) ;  /* 0x000000000f087348 */ /* 0x000fea0003c00000 */
[----:B------:R0:W1:Y:S02]  /*1cb0*/  SHFL.BFLY P6, R14, R13, R12, R11 ;  /* 0x0c00000c0d0e7389 */ /* 0x00006400000c000b */
[----:B01----:R-:W-:Y:S05]  /*1cc0*/  ENDCOLLECTIVE ;  /* 0x000000000000791b */ /* 0x003fea0003800000 */
.L_x_13:
        /* <DEDUP_REMOVED lines=12> */
.L_x_14:
[----:B------:R-:W-:Y:S02]  /*1d90*/  IMAD.MOV.U32 R13, RZ, RZ, R6 ;  /* 0x000000ffff0d7224 */ /* 0x000fe400078e0006 */
[----:B------:R-:W-:-:S07]  /*1da0*/  IMAD.MOV.U32 R4, RZ, RZ, R14 ;  /* 0x000000ffff047224 */ /* 0x000fce00078e000e */
[----:B------:R-:W-:Y:S05]  /*1db0*/  WARPSYNC.COLLECTIVE R15, `(.L_x_15) ;  /* 0x000000000f087348 */ /* 0x000fea0003c00000 */
[----:B------:R0:W1:Y:S02]  /*1dc0*/  SHFL.BFLY P6, R14, R13, R12, R11 ;  /* 0x0c00000c0d0e7389 */ /* 0x00006400000c000b */
[----:B01----:R-:W-:Y:S05]  /*1dd0*/  ENDCOLLECTIVE ;  /* 0x000000000000791b */ /* 0x003fea0003800000 */
.L_x_15:
        /* <DEDUP_REMOVED lines=12> */
.L_x_16:
[----:B------:R-:W-:Y:S02]  /*1ea0*/  IMAD.MOV.U32 R13, RZ, RZ, R3 ;  /* 0x000000ffff0d7224 */ /* 0x000fe400078e0003 */
[----:B------:R-:W-:-:S07]  /*1eb0*/  IMAD.MOV.U32 R7, RZ, RZ, R14 ;  /* 0x000000ffff077224 */ /* 0x000fce00078e000e */
[----:B------:R-:W-:Y:S05]  /*1ec0*/  WARPSYNC.COLLECTIVE R15, `(.L_x_17) ;  /* 0x000000000f087348 */ /* 0x000fea0003c00000 */
[----:B------:R0:W1:Y:S02]  /*1ed0*/  SHFL.BFLY P6, R14, R13, R12, R11 ;  /* 0x0c00000c0d0e7389 */ /* 0x00006400000c000b */
[----:B01----:R-:W-:Y:S05]  /*1ee0*/  ENDCOLLECTIVE ;  /* 0x000000000000791b */ /* 0x003fea0003800000 */
.L_x_17:
        /* <DEDUP_REMOVED lines=10> */
.L_x_18:
[----:B------:R-:W-:Y:S02]  /*1f90*/  IMAD.MOV.U32 R13, RZ, RZ, R6 ;  /* 0x000000ffff0d7224 */ /* 0x000fe400078e0006 */
[----:B------:R-:W-:-:S07]  /*1fa0*/  IMAD.MOV.U32 R0, RZ, RZ, R14 ;  /* 0x000000ffff007224 */ /* 0x000fce00078e000e */
[----:B------:R-:W-:Y:S05]  /*1fb0*/  WARPSYNC.COLLECTIVE R15, `(.L_x_19) ;  /* 0x000000000f087348 */ /* 0x000fea0003c00000 */
[----:B------:R0:W1:Y:S02]  /*1fc0*/  SHFL.BFLY P6, R14, R13, R12, R11 ;  /* 0x0c00000c0d0e7389 */ /* 0x00006400000c000b */
[----:B01----:R-:W-:Y:S05]  /*1fd0*/  ENDCOLLECTIVE ;  /* 0x000000000000791b */ /* 0x003fea0003800000 */
.L_x_19:
        /* <DEDUP_REMOVED lines=10> */
.L_x_20:
[----:B------:R-:W-:Y:S02]  /*2080*/  IMAD.MOV.U32 R13, RZ, RZ, R3 ;  /* 0x000000ffff0d7224 */ /* 0x000fe400078e0003 */
[----:B------:R-:W-:-:S07]  /*2090*/  IMAD.MOV.U32 R5, RZ, RZ, R14 ;  /* 0x000000ffff057224 */ /* 0x000fce00078e000e */
[----:B------:R-:W-:Y:S05]  /*20a0*/  WARPSYNC.COLLECTIVE R15, `(.L_x_21) ;  /* 0x000000000f087348 */ /* 0x000fea0003c00000 */
[----:B------:R0:W1:Y:S02]  /*20b0*/  SHFL.BFLY P6, R14, R13, R12, R11 ;  /* 0x0c00000c0d0e7389 */ /* 0x00006400000c000b */
[----:B01----:R-:W-:Y:S05]  /*20c0*/  ENDCOLLECTIVE ;  /* 0x000000000000791b */ /* 0x003fea0003800000 */
.L_x_21:
        /* <DEDUP_REMOVED lines=12> */
.L_x_22:
[----:B------:R-:W-:Y:S02]  /*2190*/  IMAD.MOV.U32 R13, RZ, RZ, R6 ;  /* 0x000000ffff0d7224 */ /* 0x000fe400078e0006 */
[----:B------:R-:W-:-:S07]  /*21a0*/  IMAD.MOV.U32 R4, RZ, RZ, R14 ;  /* 0x000000ffff047224 */ /* 0x000fce00078e000e */
[----:B------:R-:W-:Y:S05]  /*21b0*/  WARPSYNC.COLLECTIVE R15, `(.L_x_23) ;  /* 0x000000000f087348 */ /* 0x000fea0003c00000 */
[----:B------:R0:W1:Y:S02]  /*21c0*/  SHFL.BFLY P6, R14, R13, R12, R11 ;  /* 0x0c00000c0d0e7389 */ /* 0x00006400000c000b */
[----:B01----:R-:W-:Y:S05]  /*21d0*/  ENDCOLLECTIVE ;  /* 0x000000000000791b */ /* 0x003fea0003800000 */
.L_x_23:
        /* <DEDUP_REMOVED lines=12> */
.L_x_24:
[----:B------:R-:W-:Y:S02]  /*22a0*/  IMAD.MOV.U32 R13, RZ, RZ, R3 ;  /* 0x000000ffff0d7224 */ /* 0x000fe400078e0003 */
[----:B------:R-:W-:-:S07]  /*22b0*/  IMAD.MOV.U32 R7, RZ, RZ, R14 ;  /* 0x000000ffff077224 */ /* 0x000fce00078e000e */
[----:B------:R-:W-:Y:S05]  /*22c0*/  WARPSYNC.COLLECTIVE R15, `(.L_x_25) ;  /* 0x000000000f087348 */ /* 0x000fea0003c00000 */
[----:B------:R0:W1:Y:S02]  /*22d0*/  SHFL.BFLY P6, R14, R13, R12, R11 ;  /* 0x0c00000c0d0e7389 */ /* 0x00006400000c000b */
[----:B01----:R-:W-:Y:S05]  /*22e0*/  ENDCOLLECTIVE ;  /* 0x000000000000791b */ /* 0x003fea0003800000 */
.L_x_25:
        /* <DEDUP_REMOVED lines=10> */
.L_x_26:
[----:B------:R-:W-:Y:S02]  /*2390*/  IMAD.MOV.U32 R13, RZ, RZ, R0 ;  /* 0x000000ffff0d7224 */ /* 0x000fe400078e0000 */
[----:B------:R-:W-:-:S07]  /*23a0*/  IMAD.MOV.U32 R6, RZ, RZ, R14 ;  /* 0x000000ffff067224 */ /* 0x000fce00078e000e */
[----:B------:R-:W-:Y:S05]  /*23b0*/  WARPSYNC.COLLECTIVE R15, `(.L_x_27) ;  /* 0x000000000f087348 */ /* 0x000fea0003c00000 */
[----:B------:R0:W1:Y:S02]  /*23c0*/  SHFL.BFLY P6, R14, R13, R12, R11 ;  /* 0x0c00000c0d0e7389 */ /* 0x00006400000c000b */
[----:B01----:R-:W-:Y:S05]  /*23d0*/  ENDCOLLECTIVE ;  /* 0x000000000000791b */ /* 0x003fea0003800000 */
.L_x_27:
        /* <DEDUP_REMOVED lines=10> */
.L_x_28:
[----:B------:R-:W-:Y:S02]  /*2480*/  IMAD.MOV.U32 R13, RZ, RZ, R3 ;  /* 0x000000ffff0d7224 */ /* 0x000fe400078e0003 */
[----:B------:R-:W-:-:S07]  /*2490*/  IMAD.MOV.U32 R5, RZ, RZ, R14 ;  /* 0x000000ffff057224 */ /* 0x000fce00078e000e */
[----:B------:R-:W-:Y:S05]  /*24a0*/  WARPSYNC.COLLECTIVE R15, `(.L_x_29) ;  /* 0x000000000f087348 */ /* 0x000fea0003c00000 */
[----:B------:R0:W1:Y:S02]  /*24b0*/  SHFL.BFLY P6, R14, R13, R12, R11 ;  /* 0x0c00000c0d0e7389 */ /* 0x00006400000c000b */
[----:B01----:R-:W-:Y:S05]  /*24c0*/  ENDCOLLECTIVE ;  /* 0x000000000000791b */ /* 0x003fea0003800000 */
.L_x_29:
        /* <DEDUP_REMOVED lines=10> */
.L_x_30:
[----:B------:R-:W-:Y:S02]  /*2570*/  IMAD.MOV.U32 R13, RZ, RZ, R0 ;  /* 0x000000ffff0d7224 */ /* 0x000fe400078e0000 */
[----:B------:R-:W-:-:S07]  /*2580*/  IMAD.MOV.U32 R4, RZ, RZ, R14 ;  /* 0x000000ffff047224 */ /* 0x000fce00078e000e */
[----:B------:R-:W-:Y:S05]  /*2590*/  WARPSYNC.COLLECTIVE R15, `(.L_x_31) ;  /* 0x000000000f087348 */ /* 0x000fea0003c00000 */
[----:B------:R0:W1:Y:S02]  /*25a0*/  SHFL.BFLY P6, R14, R13, R12, R11 ;  /* 0x0c00000c0d0e7389 */ /* 0x00006400000c000b */
[----:B01----:R-:W-:Y:S05]  /*25b0*/  ENDCOLLECTIVE ;  /* 0x000000000000791b */ /* 0x003fea0003800000 */
.L_x_31:
[----:B------:R-:W-:Y:S05]  /*25c0*/  BRA `(.L_x_32) ;  /* 0xffffffe000ec7947 */ /* 0x000fea000383ffff */
.L_x_33:
[----:B------:R-:W-:-:S00]  /*25d0*/  BRA `(.L_x_33) ;  /* 0xfffffffc00fc7947 */ /* 0x000fc0000383ffff */
[----:B------:R-:W-:-:S00]  /*25e0*/  NOP ;  /* 0x0000000000007918 */ /* 0x000fc00000000000 */
        /* <DEDUP_REMOVED lines=9> */
.L_x_34:


//--------------------- .nv.global.init           --------------------------
	.section	.nv.global.init,"aw",@progbits
.nv.global.init:
	.type		$str,@object
	.size		$str,(.L_0 - $str)
$str:
        /*0000*/ 	.byte	0x42, 0x6c, 0x6f, 0x63, 0x6b, 0x20, 0x31, 0x33, 0x3a, 0x20, 0x73, 0x6f, 0x6c, 0x5f, 0x69, 0x64
        /*0010*/ 	.byte	0x3d, 0x25, 0x64, 0x2c, 0x20, 0x70, 0x61, 0x72, 0x61, 0x6d, 0x5f, 0x76, 0x61, 0x6c, 0x75, 0x65
        /*0020*/ 	.byte	0x3d, 0x25, 0x2e, 0x32, 0x66, 0x0a, 0x00
.L_0:


//--------------------- .nv.shared._Z22SortParamBasedBitonic3PfS_i --------------------------
	.section	.nv.shared._Z22SortParamBasedBitonic3PfS_i,"aw",@nobits
	.sectionflags	@""
	.align	4
.nv.shared._Z22SortParamBasedBitonic3PfS_i:
	.zero		5120


//--------------------- .nv.shared.reserved.0     --------------------------
	.section	.nv.shared.reserved.0,"aw",@nobits
	.weak		__nv_reservedSMEM_offset_0_alias
	.size		__nv_reservedSMEM_offset_0_alias, 0, 64
	.other		__nv_reservedSMEM_offset_0_alias,@"STO_CUDA_RESERVED_SHARED STV_DEFAULT"
__nv_reservedSMEM_offset_0_alias:
	.zero		0
	.zero		64


//--------------------- .nv.constant0._Z22SortParamBasedBitonic3PfS_i --------------------------
	.section	.nv.constant0._Z22SortParamBasedBitonic3PfS_i,"a",@progbits
	.sectionflags	@""
	.align	4
.nv.constant0._Z22SortParamBasedBitonic3PfS_i:
	.zero		916


//--------------------- SYMBOLS --------------------------

	.type		.nv.reservedSmem.offset0,@object
	.size		.nv.reservedSmem.offset0,0x4
	.type		.nv.reservedSmem.cap,@object
	.size		.nv.reservedSmem.cap,0x4
	.type		vprintf,@function
